// auto-generated by cutlass_sweep.epilogue — config: {"arch": "sm_100", "cluster_m": 2, "cluster_n": 1, "dtype": "bf16", "fusion": "sigmoid", "tile_k": 64, "tile_m": 256, "tile_n": 128}
#include "cutlass/cutlass.h"
#include "cutlass/gemm/collective/collective_builder.hpp"
#include "cutlass/gemm/device/gemm_universal_adapter.h"
#include "cutlass/gemm/kernel/gemm_universal.hpp"
#include "cutlass/epilogue/collective/collective_builder.hpp"
#include "cutlass/epilogue/fusion/operations.hpp"
#include "cutlass/epilogue/thread/activation.h"

using Elem = cutlass::bfloat16_t;
using Acc  = float;
using TileShape    = cute::Shape<cute::_256, cute::_128, cute::_64>;
using ClusterShape = cute::Shape<cute::_2, cute::_1, cute::_1>;
using FusionOp     = cutlass::epilogue::fusion::LinCombEltAct<cutlass::epilogue::thread::Sigmoid, Elem, Acc>;

using CollectiveEpilogue = typename cutlass::epilogue::collective::CollectiveBuilder<
    cutlass::arch::Sm100, cutlass::arch::OpClassTensorOp,
    TileShape, ClusterShape,
    cutlass::epilogue::collective::EpilogueTileAuto,
    Acc, Acc,
    Elem, cutlass::layout::RowMajor, 128 / cutlass::sizeof_bits<Elem>::value,
    Elem, cutlass::layout::RowMajor, 128 / cutlass::sizeof_bits<Elem>::value,
    cutlass::epilogue::collective::EpilogueScheduleAuto,
    FusionOp
  >::CollectiveOp;

using CollectiveMainloop = typename cutlass::gemm::collective::CollectiveBuilder<
    cutlass::arch::Sm100, cutlass::arch::OpClassTensorOp,
    Elem, cutlass::layout::RowMajor, 128 / cutlass::sizeof_bits<Elem>::value,
    Elem, cutlass::layout::ColumnMajor, 128 / cutlass::sizeof_bits<Elem>::value,
    Acc,
    TileShape, ClusterShape,
    cutlass::gemm::collective::StageCountAutoCarveout<
        static_cast<int>(sizeof(typename CollectiveEpilogue::SharedStorage))>,
    cutlass::gemm::collective::KernelScheduleAuto
  >::CollectiveOp;

using GemmKernel = cutlass::gemm::kernel::GemmUniversal<
    cute::Shape<int,int,int,int>, CollectiveMainloop, CollectiveEpilogue>;
using Gemm = cutlass::gemm::device::GemmUniversalAdapter<GemmKernel>;

auto* _anchor = &cutlass::device_kernel<GemmKernel>;


// ===== COMPILED SASS (sm_100a) =====

	.target	sm_100a

	.elftype	@"ET_EXEC"


//--------------------- .note.nv.tkinfo           --------------------------
	.section	.note.nv.tkinfo,"",@"SHT_NOTE"
	.sectionflags	@"SHF_NOTE_NV_TKINFO"
	.tkinfo
        /*0018*/ 	.word	0x00000002
        /*0030*/ 	.string	""
        /*0030*/ 	.string	"ptxas"
        /*0030*/ 	.string	"Cuda compilation tools, release 13.0, V13.0.88"
        /*0030*/ 	.string	"Build cuda_13.0.r13.0/compiler.36424714_0"
        /*0030*/ 	.string	"-arch sm_100a -m 64 "



//--------------------- .note.nv.cuinfo           --------------------------
	.section	.note.nv.cuinfo,"",@"SHT_NOTE"
	.sectionflags	@"SHF_NOTE_NV_CUINFO"
        /*0018*/ 	.short	0x0002
        /*001a*/ 	.short	0x0064
        /*001c*/ 	.short	0x0082
	.zero		2


//--------------------- .nv.info                  --------------------------
	.section	.nv.info,"",@"SHT_CUDA_INFO"
	.align	4


	//----- nvinfo : EIATTR_REGCOUNT
	.align		4
        /*0000*/ 	.byte	0x04, 0x2f
        /*0002*/ 	.short	(.L_19 - .L_18)
	.align		4
.L_18:
        /*0004*/ 	.word	index@(_ZN7cutlass13device_kernelINS_4gemm6kernel13GemmUniversalIN4cute5tupleIJiiiiEEENS1_10collective13CollectiveMmaINS1_35MainloopSm100TmaUmmaWarpSpecializedILi8ELi2ELi4ENS5_IJNS4_1CILi2EEENSA_ILi1EEESC_EEEEENS5_IJNSA_ILi256EEENSA_ILi128EEENSA_ILi64EEEEEENS_10bfloat16_tENS5_IJlSC_lEEESJ_SK_NS4_8TiledMMAINS4_8MMA_AtomIJNS4_26SM100_MMA_F16BF16_2x1SM_SSISJ_SJ_fLi256ELi128ELNS4_4UMMA5MajorE0ELSP_0ELNSO_7ScaleInE0ELSQ_0EEEEEENS4_6LayoutINS5_IJSC_SC_SC_EEENS5_IJNSA_ILi0EEESV_SV_EEEEENS5_IJNS4_10UnderscoreESY_SY_EEEEENS4_18SM100_TMA_2SM_LOADENS4_14ComposedLayoutINS4_7SwizzleILi3ELi4ELi3EEENS4_18smem_ptr_flag_bitsILi16EEENST_INS5_IJNSA_ILi8EEESH_EEENS5_IJSH_SC_EEEEEEEvNS4_8identityES11_S1B_vS1C_EENS_8epilogue10collective18CollectiveEpilogueINS1E_23Sm100TmaWarpSpecializedILi4ELi2ELi32ELb1ELb0EEEJNS5_IJSG_SG_SH_EEENS5_IJNST_ISG_SC_EENST_INSA_ILi32EEESC_EEEEESJ_SK_SJ_SK_NS1E_6fusion15FusionCallbacksIS1I_NS1O_13LinCombEltActINS1E_6thread7SigmoidESJ_fSJ_fLNS_15FloatRoundStyleE2EEES1J_S1N_JEEENS4_5SM1004TMEM4LOAD26SM100_TMEM_LOAD_32dp32b32xENS4_13SM90_TMA_LOADENS12_INS13_ILi2ELi4ELi3EEES16_NST_INS5_IJS17_S1L_EEENS5_IJS1L_SC_EEEEEEENS4_39AutoVectorizingCopyWithAssumedAlignmentILi128EEENS4_14SM90_TMA_STOREES25_S27_S27_EEEvvEEEEvNT_6ParamsE)
        /*0008*/ 	.word	0x00000083


	//----- nvinfo : EIATTR_FRAME_SIZE
	.align		4
.L_19:
        /*000c*/ 	.byte	0x04, 0x11
        /*000e*/ 	.short	(.L_21 - .L_20)
	.align		4
.L_20:
        /*0010*/ 	.word	index@($__internal_3_$__cuda_sm20_rcp_rn_f32_slowpath)
        /*0014*/ 	.word	0x00000000


	//----- nvinfo : EIATTR_FRAME_SIZE
	.align		4
.L_21:
        /*0018*/ 	.byte	0x04, 0x11
        /*001a*/ 	.short	(.L_23 - .L_22)
	.align		4
.L_22:
        /*001c*/ 	.word	index@($__internal_2_$__cuda_sm10x_tcgen05_guardrail_trap_unallocated_columns_being_dealloced)
        /*0020*/ 	.word	0x00000000


	//----- nvinfo : EIATTR_FRAME_SIZE
	.align		4
.L_23:
        /*0024*/ 	.byte	0x04, 0x11
        /*0026*/ 	.short	(.L_25 - .L_24)
	.align		4
.L_24:
        /*0028*/ 	.word	index@($__internal_1_$__cuda_sm10x_tcgen05_guardrail_trap_phase_invalid_during_alloc)
        /*002c*/ 	.word	0x00000000


	//----- nvinfo : EIATTR_FRAME_SIZE
	.align		4
.L_25:
        /*0030*/ 	.byte	0x04, 0x11
        /*0032*/ 	.short	(.L_27 - .L_26)
	.align		4
.L_26:
        /*0034*/ 	.word	index@($__internal_0_$__cuda_sm10x_tcgen05_guardrail_trap_col_being_dealloced_not_returned_by_alloc)
        /*0038*/ 	.word	0x00000000


	//----- nvinfo : EIATTR_FRAME_SIZE
	.align		4
.L_27:
        /*003c*/ 	.byte	0x04, 0x11
        /*003e*/ 	.short	(.L_29 - .L_28)
	.align		4
.L_28:
        /*0040*/ 	.word	index@(_ZN7cutlass13device_kernelINS_4gemm6kernel13GemmUniversalIN4cute5tupleIJiiiiEEENS1_10collective13CollectiveMmaINS1_35MainloopSm100TmaUmmaWarpSpecializedILi8ELi2ELi4ENS5_IJNS4_1CILi2EEENSA_ILi1EEESC_EEEEENS5_IJNSA_ILi256EEENSA_ILi128EEENSA_ILi64EEEEEENS_10bfloat16_tENS5_IJlSC_lEEESJ_SK_NS4_8TiledMMAINS4_8MMA_AtomIJNS4_26SM100_MMA_F16BF16_2x1SM_SSISJ_SJ_fLi256ELi128ELNS4_4UMMA5MajorE0ELSP_0ELNSO_7ScaleInE0ELSQ_0EEEEEENS4_6LayoutINS5_IJSC_SC_SC_EEENS5_IJNSA_ILi0EEESV_SV_EEEEENS5_IJNS4_10UnderscoreESY_SY_EEEEENS4_18SM100_TMA_2SM_LOADENS4_14ComposedLayoutINS4_7SwizzleILi3ELi4ELi3EEENS4_18smem_ptr_flag_bitsILi16EEENST_INS5_IJNSA_ILi8EEESH_EEENS5_IJSH_SC_EEEEEEEvNS4_8identityES11_S1B_vS1C_EENS_8epilogue10collective18CollectiveEpilogueINS1E_23Sm100TmaWarpSpecializedILi4ELi2ELi32ELb1ELb0EEEJNS5_IJSG_SG_SH_EEENS5_IJNST_ISG_SC_EENST_INSA_ILi32EEESC_EEEEESJ_SK_SJ_SK_NS1E_6fusion15FusionCallbacksIS1I_NS1O_13LinCombEltActINS1E_6thread7SigmoidESJ_fSJ_fLNS_15FloatRoundStyleE2EEES1J_S1N_JEEENS4_5SM1004TMEM4LOAD26SM100_TMEM_LOAD_32dp32b32xENS4_13SM90_TMA_LOADENS12_INS13_ILi2ELi4ELi3EEES16_NST_INS5_IJS17_S1L_EEENS5_IJS1L_SC_EEEEEEENS4_39AutoVectorizingCopyWithAssumedAlignmentILi128EEENS4_14SM90_TMA_STOREES25_S27_S27_EEEvvEEEEvNT_6ParamsE)
        /*0044*/ 	.word	0x00000000


	//----- nvinfo : EIATTR_MIN_STACK_SIZE
	.align		4
.L_29:
        /*0048*/ 	.byte	0x04, 0x12
        /*004a*/ 	.short	(.L_31 - .L_30)
	.align		4
.L_30:
        /*004c*/ 	.word	index@(_ZN7cutlass13device_kernelINS_4gemm6kernel13GemmUniversalIN4cute5tupleIJiiiiEEENS1_10collective13CollectiveMmaINS1_35MainloopSm100TmaUmmaWarpSpecializedILi8ELi2ELi4ENS5_IJNS4_1CILi2EEENSA_ILi1EEESC_EEEEENS5_IJNSA_ILi256EEENSA_ILi128EEENSA_ILi64EEEEEENS_10bfloat16_tENS5_IJlSC_lEEESJ_SK_NS4_8TiledMMAINS4_8MMA_AtomIJNS4_26SM100_MMA_F16BF16_2x1SM_SSISJ_SJ_fLi256ELi128ELNS4_4UMMA5MajorE0ELSP_0ELNSO_7ScaleInE0ELSQ_0EEEEEENS4_6LayoutINS5_IJSC_SC_SC_EEENS5_IJNSA_ILi0EEESV_SV_EEEEENS5_IJNS4_10UnderscoreESY_SY_EEEEENS4_18SM100_TMA_2SM_LOADENS4_14ComposedLayoutINS4_7SwizzleILi3ELi4ELi3EEENS4_18smem_ptr_flag_bitsILi16EEENST_INS5_IJNSA_ILi8EEESH_EEENS5_IJSH_SC_EEEEEEEvNS4_8identityES11_S1B_vS1C_EENS_8epilogue10collective18CollectiveEpilogueINS1E_23Sm100TmaWarpSpecializedILi4ELi2ELi32ELb1ELb0EEEJNS5_IJSG_SG_SH_EEENS5_IJNST_ISG_SC_EENST_INSA_ILi32EEESC_EEEEESJ_SK_SJ_SK_NS1E_6fusion15FusionCallbacksIS1I_NS1O_13LinCombEltActINS1E_6thread7SigmoidESJ_fSJ_fLNS_15FloatRoundStyleE2EEES1J_S1N_JEEENS4_5SM1004TMEM4LOAD26SM100_TMEM_LOAD_32dp32b32xENS4_13SM90_TMA_LOADENS12_INS13_ILi2ELi4ELi3EEES16_NST_INS5_IJS17_S1L_EEENS5_IJS1L_SC_EEEEEEENS4_39AutoVectorizingCopyWithAssumedAlignmentILi128EEENS4_14SM90_TMA_STOREES25_S27_S27_EEEvvEEEEvNT_6ParamsE)
        /*0050*/ 	.word	0x00000000
.L_31:


//--------------------- .nv.compat                --------------------------
	.section	.nv.compat,"",@"SHT_CUDA_COMPAT_INFO"
	.align	4
        /*0000*/ 	.byte	0x02, 0x09, 0x01, 0x00, 0x02, 0x02, 0x02, 0x00, 0x02, 0x05, 0x05, 0x00, 0x03, 0x07, 0x01, 0x01
        /*0010*/ 	.byte	0x02, 0x03, 0x01, 0x00, 0x02, 0x06, 0x01, 0x00, 0x04, 0x0b, 0x08, 0x00, 0x09, 0x00, 0x00, 0x00
        /*0020*/ 	.byte	0x00, 0x00, 0x00, 0x00


//--------------------- .nv.info._ZN7cutlass13device_kernelINS_4gemm6kernel13GemmUniversalIN4cute5tupleIJiiiiEEENS1_10collective13CollectiveMmaINS1_35MainloopSm100TmaUmmaWarpSpecializedILi8ELi2ELi4ENS5_IJNS4_1CILi2EEENSA_ILi1EEESC_EEEEENS5_IJNSA_ILi256EEENSA_ILi128EEENSA_ILi64EEEEEENS_10bfloat16_tENS5_IJlSC_lEEESJ_SK_NS4_8TiledMMAINS4_8MMA_AtomIJNS4_26SM100_MMA_F16BF16_2x1SM_SSISJ_SJ_fLi256ELi128ELNS4_4UMMA5MajorE0ELSP_0ELNSO_7ScaleInE0ELSQ_0EEEEEENS4_6LayoutINS5_IJSC_SC_SC_EEENS5_IJNSA_ILi0EEESV_SV_EEEEENS5_IJNS4_10UnderscoreESY_SY_EEEEENS4_18SM100_TMA_2SM_LOADENS4_14ComposedLayoutINS4_7SwizzleILi3ELi4ELi3EEENS4_18smem_ptr_flag_bitsILi16EEENST_INS5_IJNSA_ILi8EEESH_EEENS5_IJSH_SC_EEEEEEEvNS4_8identityES11_S1B_vS1C_EENS_8epilogue10collective18CollectiveEpilogueINS1E_23Sm100TmaWarpSpecializedILi4ELi2ELi32ELb1ELb0EEEJNS5_IJSG_SG_SH_EEENS5_IJNST_ISG_SC_EENST_INSA_ILi32EEESC_EEEEESJ_SK_SJ_SK_NS1E_6fusion15FusionCallbacksIS1I_NS1O_13LinCombEltActINS1E_6thread7SigmoidESJ_fSJ_fLNS_15FloatRoundStyleE2EEES1J_S1N_JEEENS4_5SM1004TMEM4LOAD26SM100_TMEM_LOAD_32dp32b32xENS4_13SM90_TMA_LOADENS12_INS13_ILi2ELi4ELi3EEES16_NST_INS5_IJS17_S1L_EEENS5_IJS1L_SC_EEEEEEENS4_39AutoVectorizingCopyWithAssumedAlignmentILi128EEENS4_14SM90_TMA_STOREES25_S27_S27_EEEvvEEEEvNT_6ParamsE --------------------------
	.section	.nv.info._ZN7cutlass13device_kernelINS_4gemm6kernel13GemmUniversalIN4cute5tupleIJiiiiEEENS1_10collective13CollectiveMmaINS1_35MainloopSm100TmaUmmaWarpSpecializedILi8ELi2ELi4ENS5_IJNS4_1CILi2EEENSA_ILi1EEESC_EEEEENS5_IJNSA_ILi256EEENSA_ILi128EEENSA_ILi64EEEEEENS_10bfloat16_tENS5_IJlSC_lEEESJ_SK_NS4_8TiledMMAINS4_8MMA_AtomIJNS4_26SM100_MMA_F16BF16_2x1SM_SSISJ_SJ_fLi256ELi128ELNS4_4UMMA5MajorE0ELSP_0ELNSO_7ScaleInE0ELSQ_0EEEEEENS4_6LayoutINS5_IJSC_SC_SC_EEENS5_IJNSA_ILi0EEESV_SV_EEEEENS5_IJNS4_10UnderscoreESY_SY_EEEEENS4_18SM100_TMA_2SM_LOADENS4_14ComposedLayoutINS4_7SwizzleILi3ELi4ELi3EEENS4_18smem_ptr_flag_bitsILi16EEENST_INS5_IJNSA_ILi8EEESH_EEENS5_IJSH_SC_EEEEEEEvNS4_8identityES11_S1B_vS1C_EENS_8epilogue10collective18CollectiveEpilogueINS1E_23Sm100TmaWarpSpecializedILi4ELi2ELi32ELb1ELb0EEEJNS5_IJSG_SG_SH_EEENS5_IJNST_ISG_SC_EENST_INSA_ILi32EEESC_EEEEESJ_SK_SJ_SK_NS1E_6fusion15FusionCallbacksIS1I_NS1O_13LinCombEltActINS1E_6thread7SigmoidESJ_fSJ_fLNS_15FloatRoundStyleE2EEES1J_S1N_JEEENS4_5SM1004TMEM4LOAD26SM100_TMEM_LOAD_32dp32b32xENS4_13SM90_TMA_LOADENS12_INS13_ILi2ELi4ELi3EEES16_NST_INS5_IJS17_S1L_EEENS5_IJS1L_SC_EEEEEEENS4_39AutoVectorizingCopyWithAssumedAlignmentILi128EEENS4_14SM90_TMA_STOREES25_S27_S27_EEEvvEEEEvNT_6ParamsE,"",@"SHT_CUDA_INFO"
	.sectionflags	@""
	.align	4


	//----- nvinfo : EIATTR_CUDA_API_VERSION
	.align		4
        /*0000*/ 	.byte	0x04, 0x37
        /*0002*/ 	.short	(.L_33 - .L_32)
.L_32:
        /*0004*/ 	.word	0x00000082


	//----- nvinfo : EIATTR_KPARAM_INFO
	.align		4
.L_33:
        /*0008*/ 	.byte	0x04, 0x17
        /*000a*/ 	.short	(.L_35 - .L_34)
.L_34:
        /*000c*/ 	.word	0x00000000
        /*0010*/ 	.short	0x0000
        /*0012*/ 	.short	0x0000
        /*0014*/ 	.byte	0x00, 0xf0, 0x01, 0x20


	//----- nvinfo : EIATTR_AT_ENTRY_FRAGMENTS
	.align		4
.L_35:
        /*0018*/ 	.byte	0x04, 0x4f
        /*001a*/ 	.short	(.L_37 - .L_36)


	//   ....[0]....
.L_36:
        /*001c*/ 	.word	0x00000007


	//----- nvinfo : EIATTR_RESERVED_SMEM_USED
	.align		4
.L_37:
        /*0020*/ 	.byte	0x01, 0x41
	.zero		2


	//----- nvinfo : EIATTR_SPARSE_MMA_MASK
	.align		4
        /*0024*/ 	.byte	0x03, 0x50
        /*0026*/ 	.short	0x0000


	//----- nvinfo : EIATTR_TCGEN05_2CTA_USED
	.align		4
        /*0028*/ 	.byte	0x01, 0x52
	.zero		2


	//----- nvinfo : EIATTR_MAXREG_COUNT
	.align		4
        /*002c*/ 	.byte	0x03, 0x1b
        /*002e*/ 	.short	0x00ff


	//----- nvinfo : EIATTR_NUM_BARRIERS
	.align		4
        /*0030*/ 	.byte	0x02, 0x4c
        /*0032*/ 	.byte	0x07
	.zero		1


	//----- nvinfo : EIATTR_EXTERNS
	.align		4
        /*0034*/ 	.byte	0x04, 0x0f
        /*0036*/ 	.short	(.L_39 - .L_38)


	//   ....[0]....
	.align		4
.L_38:
        /*0038*/ 	.word	index@(__assertfail)


	//----- nvinfo : EIATTR_MERCURY_ISA_VERSION
	.align		4
.L_39:
        /*003c*/ 	.byte	0x03, 0x5f
        /*003e*/ 	.short	0x0101


	//----- nvinfo : EIATTR_INT_WARP_WIDE_INSTR_OFFSETS
	.align		4
        /*0040*/ 	.byte	0x04, 0x31
        /*0042*/ 	.short	(.L_41 - .L_40)


	//   ....[0]....
.L_40:
        /*0044*/ 	.word	0x00000d60


	//   ....[1]....
        /*0048*/ 	.word	0x00000e00


	//   ....[2]....
        /*004c*/ 	.word	0x00002150


	//   ....[3]....
        /*0050*/ 	.word	0x00004260


	//   ....[4]....
        /*0054*/ 	.word	0x00004290


	//   ....[5]....
        /*0058*/ 	.word	0x000042e0


	//   ....[6]....
        /*005c*/ 	.word	0x00004c00


	//   ....[7]....
        /*0060*/ 	.word	0x00004c60


	//   ....[8]....
        /*0064*/ 	.word	0x00004d40


	//   ....[9]....
        /*0068*/ 	.word	0x00004db0


	//   ....[10]....
        /*006c*/ 	.word	0x00004ec0


	//   ....[11]....
        /*0070*/ 	.word	0x00004f50


	//   ....[12]....
        /*0074*/ 	.word	0x00005120


	//   ....[13]....
        /*0078*/ 	.word	0x00005280


	//   ....[14]....
        /*007c*/ 	.word	0x00006180


	//----- nvinfo : EIATTR_COOP_GROUP_MASK_REGIDS
	.align		4
.L_41:
        /*0080*/ 	.byte	0x04, 0x29
        /*0082*/ 	.short	(.L_43 - .L_42)


	//   ....[0]....
.L_42:
        /*0084*/ 	.word	0xffffffff


	//   ....[1]....
        /*0088*/ 	.word	0xffffffff


	//   ....[2]....
        /*008c*/ 	.word	0xffffffff


	//   ....[3]....
        /*0090*/ 	.word	0xffffffff


	//   ....[4]....
        /*0094*/ 	.word	0xffffffff


	//   ....[5]....
        /*0098*/ 	.word	0xffffffff


	//   ....[6]....
        /*009c*/ 	.word	0xffffffff


	//   ....[7]....
        /*00a0*/ 	.word	0xffffffff


	//   ....[8]....
        /*00a4*/ 	.word	0xffffffff


	//   ....[9]....
        /*00a8*/ 	.word	0xffffffff


	//   ....[10]....
        /*00ac*/ 	.word	0xffffffff


	//   ....[11]....
        /*00b0*/ 	.word	0xffffffff


	//   ....[12]....
        /*00b4*/ 	.word	0xffffffff


	//   ....[13]....
        /*00b8*/ 	.word	0xffffffff


	//----- nvinfo : EIATTR_COOP_GROUP_INSTR_OFFSETS
	.align		4
.L_43:
        /*00bc*/ 	.byte	0x04, 0x28
        /*00be*/ 	.short	(.L_45 - .L_44)


	//   ....[0]....
.L_44:
        /*00c0*/ 	.word	0x000000c0


	//   ....[1]....
        /*00c4*/ 	.word	0x000004d0


	//   ....[2]....
        /*00c8*/ 	.word	0x000006d0


	//   ....[3]....
        /*00cc*/ 	.word	0x00000860


	//   ....[4]....
        /*00d0*/ 	.word	0x00000950


	//   ....[5]....
        /*00d4*/ 	.word	0x00000ab0


	//   ....[6]....
        /*00d8*/ 	.word	0x00000c40


	//   ....[7]....
        /*00dc*/ 	.word	0x00000e80


	//   ....[8]....
        /*00e0*/ 	.word	0x00002030


	//   ....[9]....
        /*00e4*/ 	.word	0x00003050


	//   ....[10]....
        /*00e8*/ 	.word	0x00003520


	//   ....[11]....
        /*00ec*/ 	.word	0x00003550


	//   ....[12]....
        /*00f0*/ 	.word	0x00004170


	//   ....[13]....
        /*00f4*/ 	.word	0x00004380


	//----- nvinfo : EIATTR_VRC_CTA_INIT_COUNT
	.align		4
.L_45:
        /*00f8*/ 	.byte	0x02, 0x4a
        /*00fa*/ 	.byte	0x80
	.zero		1


	//----- nvinfo : EIATTR_SYSCALL_OFFSETS
	.align		4
        /*00fc*/ 	.byte	0x04, 0x46
        /*00fe*/ 	.short	(.L_47 - .L_46)


	//   ....[0]....
.L_46:
        /*0100*/ 	.word	0x00005c60


	//   ....[1]....
        /*0104*/ 	.word	0x00005d50


	//   ....[2]....
        /*0108*/ 	.word	0x00006690


	//----- nvinfo : EIATTR_MBARRIER_INSTR_OFFSETS
	.align		4
.L_47:
        /*010c*/ 	.byte	0x04, 0x39
        /*010e*/ 	.short	(.L_49 - .L_48)


	//   ....[0]....
.L_48:
        /*0110*/ 	.word	0x000005c0
        /*0114*/ 	.word	0x000000ff
        /*0118*/ 	.word	0x00000000
        /*011c*/ 	.short	0x0100
        /*011e*/ 	.byte	0x08
	.zero		1


	//   ....[1]....
        /*0120*/ 	.word	0x000005d0
        /*0124*/ 	.word	0x000000ff
        /*0128*/ 	.word	0x00000040
        /*012c*/ 	.short	0x0100
        /*012e*/ 	.byte	0x08
	.zero		1


	//   ....[2]....
        /*0130*/ 	.word	0x000005e0
        /*0134*/ 	.word	0x000000ff
        /*0138*/ 	.word	0x00000008
        /*013c*/ 	.short	0x0100
        /*013e*/ 	.byte	0x08
	.zero		1


	//   ....[3]....
        /*0140*/ 	.word	0x000005f0
        /*0144*/ 	.word	0x000000ff
        /*0148*/ 	.word	0x00000048
        /*014c*/ 	.short	0x0100
        /*014e*/ 	.byte	0x08
	.zero		1


	//   ....[4]....
        /*0150*/ 	.word	0x00000600
        /*0154*/ 	.word	0x000000ff
        /*0158*/ 	.word	0x00000010
        /*015c*/ 	.short	0x0100
        /*015e*/ 	.byte	0x08
	.zero		1


	//   ....[5]....
        /*0160*/ 	.word	0x00000610
        /*0164*/ 	.word	0x000000ff
        /*0168*/ 	.word	0x00000050
        /*016c*/ 	.short	0x0100
        /*016e*/ 	.byte	0x08
	.zero		1


	//   ....[6]....
        /*0170*/ 	.word	0x00000620
        /*0174*/ 	.word	0x000000ff
        /*0178*/ 	.word	0x00000018
        /*017c*/ 	.short	0x0100
        /*017e*/ 	.byte	0x08
	.zero		1


	//   ....[7]....
        /*0180*/ 	.word	0x00000630
        /*0184*/ 	.word	0x000000ff
        /*0188*/ 	.word	0x00000058
        /*018c*/ 	.short	0x0100
        /*018e*/ 	.byte	0x08
	.zero		1


	//   ....[8]....
        /*0190*/ 	.word	0x00000640
        /*0194*/ 	.word	0x000000ff
        /*0198*/ 	.word	0x00000020
        /*019c*/ 	.short	0x0100
        /*019e*/ 	.byte	0x08
	.zero		1


	//   ....[9]....
        /*01a0*/ 	.word	0x00000650
        /*01a4*/ 	.word	0x000000ff
        /*01a8*/ 	.word	0x00000060
        /*01ac*/ 	.short	0x0100
        /*01ae*/ 	.byte	0x08
	.zero		1


	//   ....[10]....
        /*01b0*/ 	.word	0x00000660
        /*01b4*/ 	.word	0x000000ff
        /*01b8*/ 	.word	0x00000028
        /*01bc*/ 	.short	0x0100
        /*01be*/ 	.byte	0x08
	.zero		1


	//   ....[11]....
        /*01c0*/ 	.word	0x00000670
        /*01c4*/ 	.word	0x000000ff
        /*01c8*/ 	.word	0x00000068
        /*01cc*/ 	.short	0x0100
        /*01ce*/ 	.byte	0x08
	.zero		1


	//   ....[12]....
        /*01d0*/ 	.word	0x00000680
        /*01d4*/ 	.word	0x000000ff
        /*01d8*/ 	.word	0x00000030
        /*01dc*/ 	.short	0x0100
        /*01de*/ 	.byte	0x08
	.zero		1


	//   ....[13]....
        /*01e0*/ 	.word	0x00000690
        /*01e4*/ 	.word	0x000000ff
        /*01e8*/ 	.word	0x00000070
        /*01ec*/ 	.short	0x0100
        /*01ee*/ 	.byte	0x08
	.zero		1


	//   ....[14]....
        /*01f0*/ 	.word	0x000006a0
        /*01f4*/ 	.word	0x000000ff
        /*01f8*/ 	.word	0x00000038
        /*01fc*/ 	.short	0x0100
        /*01fe*/ 	.byte	0x08
	.zero		1


	//   ....[15]....
        /*0200*/ 	.word	0x000006b0
        /*0204*/ 	.word	0x000000ff
        /*0208*/ 	.word	0x00000078
        /*020c*/ 	.short	0x0100
        /*020e*/ 	.byte	0x08
	.zero		1


	//   ....[16]....
        /*0210*/ 	.word	0x000007d0
        /*0214*/ 	.word	0x000000ff
        /*0218*/ 	.word	0x00000080
        /*021c*/ 	.short	0x0100
        /*021e*/ 	.byte	0x09
	.zero		1


	//   ....[17]....
        /*0220*/ 	.word	0x000007e0
        /*0224*/ 	.word	0x000000ff
        /*0228*/ 	.word	0x000000a0
        /*022c*/ 	.short	0x0100
        /*022e*/ 	.byte	0x09
	.zero		1


	//   ....[18]....
        /*0230*/ 	.word	0x000007f0
        /*0234*/ 	.word	0x000000ff
        /*0238*/ 	.word	0x00000088
        /*023c*/ 	.short	0x0100
        /*023e*/ 	.byte	0x09
	.zero		1


	//   ....[19]....
        /*0240*/ 	.word	0x00000800
        /*0244*/ 	.word	0x000000ff
        /*0248*/ 	.word	0x000000a8
        /*024c*/ 	.short	0x0100
        /*024e*/ 	.byte	0x09
	.zero		1


	//   ....[20]....
        /*0250*/ 	.word	0x00000810
        /*0254*/ 	.word	0x000000ff
        /*0258*/ 	.word	0x00000090
        /*025c*/ 	.short	0x0100
        /*025e*/ 	.byte	0x09
	.zero		1


	//   ....[21]....
        /*0260*/ 	.word	0x00000820
        /*0264*/ 	.word	0x000000ff
        /*0268*/ 	.word	0x000000b0
        /*026c*/ 	.short	0x0100
        /*026e*/ 	.byte	0x09
	.zero		1


	//   ....[22]....
        /*0270*/ 	.word	0x00000830
        /*0274*/ 	.word	0x000000ff
        /*0278*/ 	.word	0x00000098
        /*027c*/ 	.short	0x0100
        /*027e*/ 	.byte	0x09
	.zero		1


	//   ....[23]....
        /*0280*/ 	.word	0x00000840
        /*0284*/ 	.word	0x000000ff
        /*0288*/ 	.word	0x000000b8
        /*028c*/ 	.short	0x0100
        /*028e*/ 	.byte	0x09
	.zero		1


	//   ....[24]....
        /*0290*/ 	.word	0x00000920
        /*0294*/ 	.word	0x000000ff
        /*0298*/ 	.word	0x000000c0
        /*029c*/ 	.short	0x0100
        /*029e*/ 	.byte	0x08
	.zero		1


	//   ....[25]....
        /*02a0*/ 	.word	0x00000930
        /*02a4*/ 	.word	0x000000ff
        /*02a8*/ 	.word	0x000000c8
        /*02ac*/ 	.short	0x0100
        /*02ae*/ 	.byte	0x08
	.zero		1


	//   ....[26]....
        /*02b0*/ 	.word	0x00000a60
        /*02b4*/ 	.word	0x000000ff
        /*02b8*/ 	.word	0x000000d0
        /*02bc*/ 	.short	0x0100
        /*02be*/ 	.byte	0x08
	.zero		1


	//   ....[27]....
        /*02c0*/ 	.word	0x00000a70
        /*02c4*/ 	.word	0x000000ff
        /*02c8*/ 	.word	0x000000e0
        /*02cc*/ 	.short	0x0100
        /*02ce*/ 	.byte	0x08
	.zero		1


	//   ....[28]....
        /*02d0*/ 	.word	0x00000a80
        /*02d4*/ 	.word	0x000000ff
        /*02d8*/ 	.word	0x000000d8
        /*02dc*/ 	.short	0x0100
        /*02de*/ 	.byte	0x08
	.zero		1


	//   ....[29]....
        /*02e0*/ 	.word	0x00000a90
        /*02e4*/ 	.word	0x000000ff
        /*02e8*/ 	.word	0x000000e8
        /*02ec*/ 	.short	0x0100
        /*02ee*/ 	.byte	0x08
	.zero		1


	//   ....[30]....
        /*02f0*/ 	.word	0x00000bb0
        /*02f4*/ 	.word	0x000000ff
        /*02f8*/ 	.word	0x000000f0
        /*02fc*/ 	.short	0x0100
        /*02fe*/ 	.byte	0x09
	.zero		1


	//   ....[31]....
        /*0300*/ 	.word	0x00000bc0
        /*0304*/ 	.word	0x000000ff
        /*0308*/ 	.word	0x00000110
        /*030c*/ 	.short	0x0100
        /*030e*/ 	.byte	0x09
	.zero		1


	//   ....[32]....
        /*0310*/ 	.word	0x00000bd0
        /*0314*/ 	.word	0x000000ff
        /*0318*/ 	.word	0x000000f8
        /*031c*/ 	.short	0x0100
        /*031e*/ 	.byte	0x09
	.zero		1


	//   ....[33]....
        /*0320*/ 	.word	0x00000be0
        /*0324*/ 	.word	0x000000ff
        /*0328*/ 	.word	0x00000118
        /*032c*/ 	.short	0x0100
        /*032e*/ 	.byte	0x09
	.zero		1


	//   ....[34]....
        /*0330*/ 	.word	0x00000bf0
        /*0334*/ 	.word	0x000000ff
        /*0338*/ 	.word	0x00000100
        /*033c*/ 	.short	0x0100
        /*033e*/ 	.byte	0x09
	.zero		1


	//   ....[35]....
        /*0340*/ 	.word	0x00000c00
        /*0344*/ 	.word	0x000000ff
        /*0348*/ 	.word	0x00000120
        /*034c*/ 	.short	0x0100
        /*034e*/ 	.byte	0x09
	.zero		1


	//   ....[36]....
        /*0350*/ 	.word	0x00000c10
        /*0354*/ 	.word	0x000000ff
        /*0358*/ 	.word	0x00000108
        /*035c*/ 	.short	0x0100
        /*035e*/ 	.byte	0x09
	.zero		1


	//   ....[37]....
        /*0360*/ 	.word	0x00000c20
        /*0364*/ 	.word	0x000000ff
        /*0368*/ 	.word	0x00000128
        /*036c*/ 	.short	0x0100
        /*036e*/ 	.byte	0x09
	.zero		1


	//   ....[38]....
        /*0370*/ 	.word	0x00000d10
        /*0374*/ 	.word	0x000000ff
        /*0378*/ 	.word	0x00000130
        /*037c*/ 	.short	0x0100
        /*037e*/ 	.byte	0x08
	.zero		1


	//   ....[39]....
        /*0380*/ 	.word	0x00000d20
        /*0384*/ 	.word	0x000000ff
        /*0388*/ 	.word	0x00000140
        /*038c*/ 	.short	0x0100
        /*038e*/ 	.byte	0x08
	.zero		1


	//   ....[40]....
        /*0390*/ 	.word	0x00000d30
        /*0394*/ 	.word	0x000000ff
        /*0398*/ 	.word	0x00000138
        /*039c*/ 	.short	0x0100
        /*039e*/ 	.byte	0x08
	.zero		1


	//   ....[41]....
        /*03a0*/ 	.word	0x00000d40
        /*03a4*/ 	.word	0x000000ff
        /*03a8*/ 	.word	0x00000148
        /*03ac*/ 	.short	0x0100
        /*03ae*/ 	.byte	0x08
	.zero		1


	//   ....[42]....
        /*03b0*/ 	.word	0x00000e30
        /*03b4*/ 	.word	0x000000ff
        /*03b8*/ 	.word	0x00000150
        /*03bc*/ 	.short	0x0100
        /*03be*/ 	.byte	0x07
	.zero		1


	//   ....[43]....
        /*03c0*/ 	.word	0x00001820
        /*03c4*/ 	.word	0x00000002
        /*03c8*/ 	.word	0x00000140
        /*03cc*/ 	.short	0x010a
        /*03ce*/ 	.byte	0xff
	.zero		1


	//   ....[44]....
        /*03d0*/ 	.word	0x00001850
        /*03d4*/ 	.word	0x00000002
        /*03d8*/ 	.word	0x00000130
        /*03dc*/ 	.short	0x0101
        /*03de*/ 	.byte	0xff
	.zero		1


	//   ....[45]....
        /*03e0*/ 	.word	0x00001920
        /*03e4*/ 	.word	0x000000ff
        /*03e8*/ 	.word	0x00000040
        /*03ec*/ 	.short	0x010a
        /*03ee*/ 	.byte	0x08
	.zero		1


	//   ....[46]....
        /*03f0*/ 	.word	0x00001a20
        /*03f4*/ 	.word	0x000000ff
        /*03f8*/ 	.word	0x00000040
        /*03fc*/ 	.short	0x010a
        /*03fe*/ 	.byte	0x21
	.zero		1


	//   ....[47]....
        /*0400*/ 	.word	0x00001bd0
        /*0404*/ 	.word	0x000000ff
        /*0408*/ 	.word	0x00000040
        /*040c*/ 	.short	0x010a
        /*040e*/ 	.byte	0x08
	.zero		1


	//   ....[48]....
        /*0410*/ 	.word	0x00001cf0
        /*0414*/ 	.word	0x000000ff
        /*0418*/ 	.word	0x000000c8
        /*041c*/ 	.short	0x0101
        /*041e*/ 	.byte	0x06
	.zero		1


	//   ....[49]....
        /*0420*/ 	.word	0x00001d00
        /*0424*/ 	.word	0x000000ff
        /*0428*/ 	.word	0x00000040
        /*042c*/ 	.short	0x010a
        /*042e*/ 	.byte	0x08
	.zero		1


	//   ....[50]....
        /*0430*/ 	.word	0x00001d80
        /*0434*/ 	.word	0x000000ff
        /*0438*/ 	.word	0x00000040
        /*043c*/ 	.short	0x010a
        /*043e*/ 	.byte	0x11
	.zero		1


	//   ....[51]....
        /*0440*/ 	.word	0x00001f10
        /*0444*/ 	.word	0x000000ff
        /*0448*/ 	.word	0x00000040
        /*044c*/ 	.short	0x010a
        /*044e*/ 	.byte	0x08
	.zero		1


	//   ....[52]....
        /*0450*/ 	.word	0x00002060
        /*0454*/ 	.word	0x00000002
        /*0458*/ 	.word	0x000000d0
        /*045c*/ 	.short	0x010a
        /*045e*/ 	.byte	0xff
	.zero		1


	//   ....[53]....
        /*0460*/ 	.word	0x00002120
        /*0464*/ 	.word	0x00000002
        /*0468*/ 	.word	0x00000000
        /*046c*/ 	.short	0x0101
        /*046e*/ 	.byte	0xff
	.zero		1


	//   ....[54]....
        /*0470*/ 	.word	0x00002680
        /*0474*/ 	.word	0x000000ff
        /*0478*/ 	.word	0x00000000
        /*047c*/ 	.short	0x010a
        /*047e*/ 	.byte	0x04
	.zero		1


	//   ....[55]....
        /*0480*/ 	.word	0x00002710
        /*0484*/ 	.word	0x000000ff
        /*0488*/ 	.word	0x00000000
        /*048c*/ 	.short	0x010a
        /*048e*/ 	.byte	0x04
	.zero		1


	//   ....[56]....
        /*0490*/ 	.word	0x000027a0
        /*0494*/ 	.word	0x000000ff
        /*0498*/ 	.word	0x00000000
        /*049c*/ 	.short	0x010a
        /*049e*/ 	.byte	0x04
	.zero		1


	//   ....[57]....
        /*04a0*/ 	.word	0x00002830
        /*04a4*/ 	.word	0x000000ff
        /*04a8*/ 	.word	0x00000000
        /*04ac*/ 	.short	0x010a
        /*04ae*/ 	.byte	0x04
	.zero		1


	//   ....[58]....
        /*04b0*/ 	.word	0x000028c0
        /*04b4*/ 	.word	0x000000ff
        /*04b8*/ 	.word	0x00000000
        /*04bc*/ 	.short	0x010a
        /*04be*/ 	.byte	0x04
	.zero		1


	//   ....[59]....
        /*04c0*/ 	.word	0x00002950
        /*04c4*/ 	.word	0x000000ff
        /*04c8*/ 	.word	0x00000000
        /*04cc*/ 	.short	0x010a
        /*04ce*/ 	.byte	0x04
	.zero		1


	//   ....[60]....
        /*04d0*/ 	.word	0x000029e0
        /*04d4*/ 	.word	0x000000ff
        /*04d8*/ 	.word	0x00000000
        /*04dc*/ 	.short	0x010a
        /*04de*/ 	.byte	0x04
	.zero		1


	//   ....[61]....
        /*04e0*/ 	.word	0x00002a80
        /*04e4*/ 	.word	0x00000000
        /*04e8*/ 	.word	0x00000000
        /*04ec*/ 	.short	0x010a
        /*04ee*/ 	.byte	0xff
	.zero		1


	//   ....[62]....
        /*04f0*/ 	.word	0x00002bb0
        /*04f4*/ 	.word	0x00000000
        /*04f8*/ 	.word	0x00000130
        /*04fc*/ 	.short	0x010a
        /*04fe*/ 	.byte	0xff
	.zero		1


	//   ....[63]....
        /*0500*/ 	.word	0x00002c20
        /*0504*/ 	.word	0x00000000
        /*0508*/ 	.word	0x00000000
        /*050c*/ 	.short	0x0101
        /*050e*/ 	.byte	0xff
	.zero		1


	//   ....[64]....
        /*0510*/ 	.word	0x00002c40
        /*0514*/ 	.word	0x000000ff
        /*0518*/ 	.word	0x000000e0
        /*051c*/ 	.short	0x010a
        /*051e*/ 	.byte	0x05
	.zero		1


	//   ....[65]....
        /*0520*/ 	.word	0x00002d60
        /*0524*/ 	.word	0x00000000
        /*0528*/ 	.word	0x000000d0
        /*052c*/ 	.short	0x010a
        /*052e*/ 	.byte	0xff
	.zero		1


	//   ....[66]....
        /*0530*/ 	.word	0x00002e60
        /*0534*/ 	.word	0x00000000
        /*0538*/ 	.word	0x00000000
        /*053c*/ 	.short	0x0101
        /*053e*/ 	.byte	0xff
	.zero		1


	//   ....[67]....
        /*0540*/ 	.word	0x00002ef0
        /*0544*/ 	.word	0x000000ff
        /*0548*/ 	.word	0x000000e0
        /*054c*/ 	.short	0x0106
        /*054e*/ 	.byte	0x05
	.zero		1


	//   ....[68]....
        /*0550*/ 	.word	0x00002f10
        /*0554*/ 	.word	0x000000ff
        /*0558*/ 	.word	0x000000e0
        /*055c*/ 	.short	0x010a
        /*055e*/ 	.byte	0x05
	.zero		1


	//   ....[69]....
        /*0560*/ 	.word	0x00002fa0
        /*0564*/ 	.word	0x000000ff
        /*0568*/ 	.word	0x000000e0
        /*056c*/ 	.short	0x0106
        /*056e*/ 	.byte	0x04
	.zero		1


	//   ....[70]....
        /*0570*/ 	.word	0x00002fe0
        /*0574*/ 	.word	0x00000000
        /*0578*/ 	.word	0x000000e0
        /*057c*/ 	.short	0x010a
        /*057e*/ 	.byte	0xff
	.zero		1


	//   ....[71]....
        /*0580*/ 	.word	0x00003220
        /*0584*/ 	.word	0x000000ff
        /*0588*/ 	.word	0x00000008
        /*058c*/ 	.short	0x010a
        /*058e*/ 	.byte	0x06
	.zero		1


	//   ....[72]....
        /*0590*/ 	.word	0x00003240
        /*0594*/ 	.word	0x000000ff
        /*0598*/ 	.word	0x00000008
        /*059c*/ 	.short	0x010a
        /*059e*/ 	.byte	0x06
	.zero		1


	//   ....[73]....
        /*05a0*/ 	.word	0x000033d0
        /*05a4*/ 	.word	0x000000ff
        /*05a8*/ 	.word	0x00000008
        /*05ac*/ 	.short	0x010a
        /*05ae*/ 	.byte	0x06
	.zero		1


	//   ....[74]....
        /*05b0*/ 	.word	0x000033f0
        /*05b4*/ 	.word	0x000000ff
        /*05b8*/ 	.word	0x00000008
        /*05bc*/ 	.short	0x010a
        /*05be*/ 	.byte	0x06
	.zero		1


	//   ....[75]....
        /*05c0*/ 	.word	0x000034b0
        /*05c4*/ 	.word	0x000000ff
        /*05c8*/ 	.word	0x00000000
        /*05cc*/ 	.short	0x0101
        /*05ce*/ 	.byte	0x07
	.zero		1


	//   ....[76]....
        /*05d0*/ 	.word	0x000037f0
        /*05d4*/ 	.word	0x00000000
        /*05d8*/ 	.word	0x000000d0
        /*05dc*/ 	.short	0x010a
        /*05de*/ 	.byte	0xff
	.zero		1


	//   ....[77]....
        /*05e0*/ 	.word	0x000038b0
        /*05e4*/ 	.word	0x00000000
        /*05e8*/ 	.word	0x00000000
        /*05ec*/ 	.short	0x0101
        /*05ee*/ 	.byte	0xff
	.zero		1


	//   ....[78]....
        /*05f0*/ 	.word	0x00003970
        /*05f4*/ 	.word	0x000000ff
        /*05f8*/ 	.word	0x00000000
        /*05fc*/ 	.short	0x010a
        /*05fe*/ 	.byte	0x08
	.zero		1


	//   ....[79]....
        /*0600*/ 	.word	0x00003980
        /*0604*/ 	.word	0x000000ff
        /*0608*/ 	.word	0x00000110
        /*060c*/ 	.short	0x010a
        /*060e*/ 	.byte	0x09
	.zero		1


	//   ....[80]....
        /*0610*/ 	.word	0x00003a30
        /*0614*/ 	.word	0x000000ff
        /*0618*/ 	.word	0x00000000
        /*061c*/ 	.short	0x010a
        /*061e*/ 	.byte	0x08
	.zero		1


	//   ....[81]....
        /*0620*/ 	.word	0x00003b60
        /*0624*/ 	.word	0x000000ff
        /*0628*/ 	.word	0x00000000
        /*062c*/ 	.short	0x010a
        /*062e*/ 	.byte	0x1e
	.zero		1


	//   ....[82]....
        /*0630*/ 	.word	0x00003e60
        /*0634*/ 	.word	0x000000ff
        /*0638*/ 	.word	0x00000000
        /*063c*/ 	.short	0x010a
        /*063e*/ 	.byte	0x08
	.zero		1


	//   ....[83]....
        /*0640*/ 	.word	0x00003ef0
        /*0644*/ 	.word	0x000000ff
        /*0648*/ 	.word	0x00000000
        /*064c*/ 	.short	0x010a
        /*064e*/ 	.byte	0x08
	.zero		1


	//   ....[84]....
        /*0650*/ 	.word	0x00003f80
        /*0654*/ 	.word	0x000000ff
        /*0658*/ 	.word	0x00000000
        /*065c*/ 	.short	0x010a
        /*065e*/ 	.byte	0x08
	.zero		1


	//   ....[85]....
        /*0660*/ 	.word	0x00004020
        /*0664*/ 	.word	0x00000000
        /*0668*/ 	.word	0x00000000
        /*066c*/ 	.short	0x010a
        /*066e*/ 	.byte	0xff
	.zero		1


	//   ....[86]....
        /*0670*/ 	.word	0x00004060
        /*0674*/ 	.word	0x00000000
        /*0678*/ 	.word	0x00000000
        /*067c*/ 	.short	0x010a
        /*067e*/ 	.byte	0xff
	.zero		1


	//   ....[87]....
        /*0680*/ 	.word	0x000040d0
        /*0684*/ 	.word	0x000000ff
        /*0688*/ 	.word	0x00000000
        /*068c*/ 	.short	0x0101
        /*068e*/ 	.byte	0x05
	.zero		1


	//   ....[88]....
        /*0690*/ 	.word	0x00004110
        /*0694*/ 	.word	0x000000ff
        /*0698*/ 	.word	0x00000150
        /*069c*/ 	.short	0x010a
        /*069e*/ 	.byte	0x07
	.zero		1


	//   ....[89]....
        /*06a0*/ 	.word	0x00004160
        /*06a4*/ 	.word	0x000000ff
        /*06a8*/ 	.word	0x00000000
        /*06ac*/ 	.short	0x0101
        /*06ae*/ 	.byte	0x05
	.zero		1


	//   ....[90]....
        /*06b0*/ 	.word	0x000045b0
        /*06b4*/ 	.word	0x00000000
        /*06b8*/ 	.word	0x000000d0
        /*06bc*/ 	.short	0x010a
        /*06be*/ 	.byte	0xff
	.zero		1


	//   ....[91]....
        /*06c0*/ 	.word	0x00004670
        /*06c4*/ 	.word	0x00000000
        /*06c8*/ 	.word	0x00000000
        /*06cc*/ 	.short	0x0101
        /*06ce*/ 	.byte	0xff
	.zero		1


	//   ....[92]....
        /*06d0*/ 	.word	0x00004990
        /*06d4*/ 	.word	0x000000ff
        /*06d8*/ 	.word	0x000000c8
        /*06dc*/ 	.short	0x010a
        /*06de*/ 	.byte	0x07
	.zero		1


	//   ....[93]....
        /*06e0*/ 	.word	0x00004b80
        /*06e4*/ 	.word	0x000000ff
        /*06e8*/ 	.word	0x000000a0
        /*06ec*/ 	.short	0x010a
        /*06ee*/ 	.byte	0x07
	.zero		1


	//   ....[94]....
        /*06f0*/ 	.word	0x00004cf0
        /*06f4*/ 	.word	0x000000ff
        /*06f8*/ 	.word	0x00000080
        /*06fc*/ 	.short	0x010b
        /*06fe*/ 	.byte	0x07
	.zero		1


	//   ....[95]....
        /*0700*/ 	.word	0x00004d00
        /*0704*/ 	.word	0x000000ff
        /*0708*/ 	.word	0x00000000
        /*070c*/ 	.short	0x0101
        /*070e*/ 	.byte	0x08
	.zero		1


	//   ....[96]....
        /*0710*/ 	.word	0x00004d10
        /*0714*/ 	.word	0x000000ff
        /*0718*/ 	.word	0x000000a8
        /*071c*/ 	.short	0x010a
        /*071e*/ 	.byte	0x07
	.zero		1


	//   ....[97]....
        /*0720*/ 	.word	0x00004e60
        /*0724*/ 	.word	0x000000ff
        /*0728*/ 	.word	0x00000088
        /*072c*/ 	.short	0x010b
        /*072e*/ 	.byte	0x07
	.zero		1


	//   ....[98]....
        /*0730*/ 	.word	0x00004e70
        /*0734*/ 	.word	0x000000ff
        /*0738*/ 	.word	0x00000000
        /*073c*/ 	.short	0x0101
        /*073e*/ 	.byte	0x08
	.zero		1


	//   ....[99]....
        /*0740*/ 	.word	0x00004e80
        /*0744*/ 	.word	0x000000ff
        /*0748*/ 	.word	0x000000b0
        /*074c*/ 	.short	0x010a
        /*074e*/ 	.byte	0x07
	.zero		1


	//   ....[100]....
        /*0750*/ 	.word	0x00005000
        /*0754*/ 	.word	0x000000ff
        /*0758*/ 	.word	0x00000090
        /*075c*/ 	.short	0x010b
        /*075e*/ 	.byte	0x07
	.zero		1


	//   ....[101]....
        /*0760*/ 	.word	0x00005040
        /*0764*/ 	.word	0x000000ff
        /*0768*/ 	.word	0x00000000
        /*076c*/ 	.short	0x0101
        /*076e*/ 	.byte	0x08
	.zero		1


	//   ....[102]....
        /*0770*/ 	.word	0x00005080
        /*0774*/ 	.word	0x000000ff
        /*0778*/ 	.word	0x000000b8
        /*077c*/ 	.short	0x010a
        /*077e*/ 	.byte	0x07
	.zero		1


	//   ....[103]....
        /*0780*/ 	.word	0x000052c0
        /*0784*/ 	.word	0x000000ff
        /*0788*/ 	.word	0x00000098
        /*078c*/ 	.short	0x010b
        /*078e*/ 	.byte	0x07
	.zero		1


	//   ....[104]....
        /*0790*/ 	.word	0x000052e0
        /*0794*/ 	.word	0x000000ff
        /*0798*/ 	.word	0x00000000
        /*079c*/ 	.short	0x0101
        /*079e*/ 	.byte	0x0d
	.zero		1


	//   ....[105]....
        /*07a0*/ 	.word	0x00005310
        /*07a4*/ 	.word	0x000000ff
        /*07a8*/ 	.word	0x000000a0
        /*07ac*/ 	.short	0x010a
        /*07ae*/ 	.byte	0x07
	.zero		1


	//   ....[106]....
        /*07b0*/ 	.word	0x00005330
        /*07b4*/ 	.word	0x000000ff
        /*07b8*/ 	.word	0x000000a8
        /*07bc*/ 	.short	0x010a
        /*07be*/ 	.byte	0x07
	.zero		1


	//   ....[107]....
        /*07c0*/ 	.word	0x00005350
        /*07c4*/ 	.word	0x000000ff
        /*07c8*/ 	.word	0x000000b0
        /*07cc*/ 	.short	0x010a
        /*07ce*/ 	.byte	0x07
	.zero		1


	//   ....[108]....
        /*07d0*/ 	.word	0x00005390
        /*07d4*/ 	.word	0x00000000
        /*07d8*/ 	.word	0x000000b8
        /*07dc*/ 	.short	0x010a
        /*07de*/ 	.byte	0xff
	.zero		1


	//   ....[109]....
        /*07e0*/ 	.word	0x00005600
        /*07e4*/ 	.word	0x00000000
        /*07e8*/ 	.word	0x000000d0
        /*07ec*/ 	.short	0x010a
        /*07ee*/ 	.byte	0xff
	.zero		1


	//   ....[110]....
        /*07f0*/ 	.word	0x000056c0
        /*07f4*/ 	.word	0x00000000
        /*07f8*/ 	.word	0x00000000
        /*07fc*/ 	.short	0x0101
        /*07fe*/ 	.byte	0xff
	.zero		1


	//   ....[111]....
        /*0800*/ 	.word	0x00006210
        /*0804*/ 	.word	0x000000ff
        /*0808*/ 	.word	0x00000080
        /*080c*/ 	.short	0x010a
        /*080e*/ 	.byte	0x04
	.zero		1


	//   ....[112]....
        /*0810*/ 	.word	0x00006230
        /*0814*/ 	.word	0x00000003
        /*0818*/ 	.word	0x000000f0
        /*081c*/ 	.short	0x010a
        /*081e*/ 	.byte	0xff
	.zero		1


	//   ....[113]....
        /*0820*/ 	.word	0x000063d0
        /*0824*/ 	.word	0x00000002
        /*0828*/ 	.word	0x00000080
        /*082c*/ 	.short	0x010a
        /*082e*/ 	.byte	0xff
	.zero		1


	//   ....[114]....
        /*0830*/ 	.word	0x00006560
        /*0834*/ 	.word	0x00000080
        /*0838*/ 	.word	0x000000f0
        /*083c*/ 	.short	0x010a
        /*083e*/ 	.byte	0xff
	.zero		1


	//   ....[115]....
        /*0840*/ 	.word	0x00006760
        /*0844*/ 	.word	0x00000080
        /*0848*/ 	.word	0x00000000
        /*084c*/ 	.short	0x0101
        /*084e*/ 	.byte	0xff
	.zero		1


	//   ....[116]....
        /*0850*/ 	.word	0x0000a200
        /*0854*/ 	.word	0x00000000
        /*0858*/ 	.word	0x00000000
        /*085c*/ 	.short	0x0101
        /*085e*/ 	.byte	0xff
	.zero		1


	//   ....[117]....
        /*0860*/ 	.word	0x0000a280
        /*0864*/ 	.word	0x00000002
        /*0868*/ 	.word	0x00000080
        /*086c*/ 	.short	0x010a
        /*086e*/ 	.byte	0xff
	.zero		1


	//   ....[118]....
        /*0870*/ 	.word	0x0000a4e0
        /*0874*/ 	.word	0x00000000
        /*0878*/ 	.word	0x00000000
        /*087c*/ 	.short	0x0101
        /*087e*/ 	.byte	0xff
	.zero		1


	//   ....[119]....
        /*0880*/ 	.word	0x0000a500
        /*0884*/ 	.word	0x00000002
        /*0888*/ 	.word	0x00000140
        /*088c*/ 	.short	0x010a
        /*088e*/ 	.byte	0xff
	.zero		1


	//   ....[120]....
        /*0890*/ 	.word	0x0000a560
        /*0894*/ 	.word	0x00000002
        /*0898*/ 	.word	0x00000040
        /*089c*/ 	.short	0x010a
        /*089e*/ 	.byte	0xff
	.zero		1


	//   ....[121]....
        /*08a0*/ 	.word	0x0000a5c0
        /*08a4*/ 	.word	0x00000002
        /*08a8*/ 	.word	0x00000040
        /*08ac*/ 	.short	0x010a
        /*08ae*/ 	.byte	0xff
	.zero		1


	//   ....[122]....
        /*08b0*/ 	.word	0x0000a610
        /*08b4*/ 	.word	0x00000002
        /*08b8*/ 	.word	0x000000d0
        /*08bc*/ 	.short	0x010a
        /*08be*/ 	.byte	0xff
	.zero		1


	//   ....[123]....
        /*08c0*/ 	.word	0x0000a670
        /*08c4*/ 	.word	0x00000000
        /*08c8*/ 	.word	0x00000000
        /*08cc*/ 	.short	0x010a
        /*08ce*/ 	.byte	0xff
	.zero		1


	//   ....[124]....
        /*08d0*/ 	.word	0x0000a6d0
        /*08d4*/ 	.word	0x00000000
        /*08d8*/ 	.word	0x00000000
        /*08dc*/ 	.short	0x010a
        /*08de*/ 	.byte	0xff
	.zero		1


	//   ....[125]....
        /*08e0*/ 	.word	0x0000a730
        /*08e4*/ 	.word	0x00000000
        /*08e8*/ 	.word	0x00000000
        /*08ec*/ 	.short	0x010a
        /*08ee*/ 	.byte	0xff
	.zero		1


	//   ....[126]....
        /*08f0*/ 	.word	0x0000a790
        /*08f4*/ 	.word	0x00000000
        /*08f8*/ 	.word	0x00000000
        /*08fc*/ 	.short	0x010a
        /*08fe*/ 	.byte	0xff
	.zero		1


	//   ....[127]....
        /*0900*/ 	.word	0x0000a7f0
        /*0904*/ 	.word	0x00000000
        /*0908*/ 	.word	0x00000000
        /*090c*/ 	.short	0x010a
        /*090e*/ 	.byte	0xff
	.zero		1


	//   ....[128]....
        /*0910*/ 	.word	0x0000a850
        /*0914*/ 	.word	0x00000000
        /*0918*/ 	.word	0x00000000
        /*091c*/ 	.short	0x010a
        /*091e*/ 	.byte	0xff
	.zero		1


	//   ....[129]....
        /*0920*/ 	.word	0x0000a8b0
        /*0924*/ 	.word	0x00000000
        /*0928*/ 	.word	0x00000000
        /*092c*/ 	.short	0x010a
        /*092e*/ 	.byte	0xff
	.zero		1


	//   ....[130]....
        /*0930*/ 	.word	0x0000a900
        /*0934*/ 	.word	0x00000000
        /*0938*/ 	.word	0x00000130
        /*093c*/ 	.short	0x010a
        /*093e*/ 	.byte	0xff
	.zero		1


	//   ....[131]....
        /*0940*/ 	.word	0x0000a960
        /*0944*/ 	.word	0x00000000
        /*0948*/ 	.word	0x000000e0
        /*094c*/ 	.short	0x010a
        /*094e*/ 	.byte	0xff
	.zero		1


	//   ....[132]....
        /*0950*/ 	.word	0x0000a9b0
        /*0954*/ 	.word	0x00000000
        /*0958*/ 	.word	0x000000d0
        /*095c*/ 	.short	0x010a
        /*095e*/ 	.byte	0xff
	.zero		1


	//   ....[133]....
        /*0960*/ 	.word	0x0000aa10
        /*0964*/ 	.word	0x00000000
        /*0968*/ 	.word	0x000000e0
        /*096c*/ 	.short	0x010a
        /*096e*/ 	.byte	0xff
	.zero		1


	//   ....[134]....
        /*0970*/ 	.word	0x0000aa70
        /*0974*/ 	.word	0x00000004
        /*0978*/ 	.word	0x00000008
        /*097c*/ 	.short	0x010a
        /*097e*/ 	.byte	0xff
	.zero		1


	//   ....[135]....
        /*0980*/ 	.word	0x0000ab50
        /*0984*/ 	.word	0x00000002
        /*0988*/ 	.word	0x00000008
        /*098c*/ 	.short	0x010a
        /*098e*/ 	.byte	0xff
	.zero		1


	//   ....[136]....
        /*0990*/ 	.word	0x0000aba0
        /*0994*/ 	.word	0x00000000
        /*0998*/ 	.word	0x000000d0
        /*099c*/ 	.short	0x010a
        /*099e*/ 	.byte	0xff
	.zero		1


	//   ....[137]....
        /*09a0*/ 	.word	0x0000ac00
        /*09a4*/ 	.word	0x00000000
        /*09a8*/ 	.word	0x00000110
        /*09ac*/ 	.short	0x010a
        /*09ae*/ 	.byte	0xff
	.zero		1


	//   ....[138]....
        /*09b0*/ 	.word	0x0000ac60
        /*09b4*/ 	.word	0x00000000
        /*09b8*/ 	.word	0x00000000
        /*09bc*/ 	.short	0x010a
        /*09be*/ 	.byte	0xff
	.zero		1


	//   ....[139]....
        /*09c0*/ 	.word	0x0000acc0
        /*09c4*/ 	.word	0x00000000
        /*09c8*/ 	.word	0x00000000
        /*09cc*/ 	.short	0x010a
        /*09ce*/ 	.byte	0xff
	.zero		1


	//   ....[140]....
        /*09d0*/ 	.word	0x0000ad20
        /*09d4*/ 	.word	0x00000000
        /*09d8*/ 	.word	0x00000000
        /*09dc*/ 	.short	0x010a
        /*09de*/ 	.byte	0xff
	.zero		1


	//   ....[141]....
        /*09e0*/ 	.word	0x0000ad80
        /*09e4*/ 	.word	0x00000000
        /*09e8*/ 	.word	0x00000000
        /*09ec*/ 	.short	0x010a
        /*09ee*/ 	.byte	0xff
	.zero		1


	//   ....[142]....
        /*09f0*/ 	.word	0x0000ade0
        /*09f4*/ 	.word	0x00000000
        /*09f8*/ 	.word	0x00000150
        /*09fc*/ 	.short	0x010a
        /*09fe*/ 	.byte	0xff
	.zero		1


	//   ....[143]....
        /*0a00*/ 	.word	0x0000ae30
        /*0a04*/ 	.word	0x00000000
        /*0a08*/ 	.word	0x000000d0
        /*0a0c*/ 	.short	0x010a
        /*0a0e*/ 	.byte	0xff
	.zero		1


	//   ....[144]....
        /*0a10*/ 	.word	0x0000ae90
        /*0a14*/ 	.word	0x00000000
        /*0a18*/ 	.word	0x000000c8
        /*0a1c*/ 	.short	0x010a
        /*0a1e*/ 	.byte	0xff
	.zero		1


	//   ....[145]....
        /*0a20*/ 	.word	0x0000aef0
        /*0a24*/ 	.word	0x00000000
        /*0a28*/ 	.word	0x000000a0
        /*0a2c*/ 	.short	0x010a
        /*0a2e*/ 	.byte	0xff
	.zero		1


	//   ....[146]....
        /*0a30*/ 	.word	0x0000af50
        /*0a34*/ 	.word	0x00000000
        /*0a38*/ 	.word	0x000000a8
        /*0a3c*/ 	.short	0x010a
        /*0a3e*/ 	.byte	0xff
	.zero		1


	//   ....[147]....
        /*0a40*/ 	.word	0x0000afb0
        /*0a44*/ 	.word	0x00000000
        /*0a48*/ 	.word	0x000000b0
        /*0a4c*/ 	.short	0x010a
        /*0a4e*/ 	.byte	0xff
	.zero		1


	//   ....[148]....
        /*0a50*/ 	.word	0x0000b010
        /*0a54*/ 	.word	0x00000000
        /*0a58*/ 	.word	0x000000b8
        /*0a5c*/ 	.short	0x010a
        /*0a5e*/ 	.byte	0xff
	.zero		1


	//   ....[149]....
        /*0a60*/ 	.word	0x0000b070
        /*0a64*/ 	.word	0x00000000
        /*0a68*/ 	.word	0x000000a0
        /*0a6c*/ 	.short	0x010a
        /*0a6e*/ 	.byte	0xff
	.zero		1


	//   ....[150]....
        /*0a70*/ 	.word	0x0000b0d0
        /*0a74*/ 	.word	0x00000000
        /*0a78*/ 	.word	0x000000a8
        /*0a7c*/ 	.short	0x010a
        /*0a7e*/ 	.byte	0xff
	.zero		1


	//   ....[151]....
        /*0a80*/ 	.word	0x0000b130
        /*0a84*/ 	.word	0x00000000
        /*0a88*/ 	.word	0x000000b0
        /*0a8c*/ 	.short	0x010a
        /*0a8e*/ 	.byte	0xff
	.zero		1


	//   ....[152]....
        /*0a90*/ 	.word	0x0000b180
        /*0a94*/ 	.word	0x00000000
        /*0a98*/ 	.word	0x000000d0
        /*0a9c*/ 	.short	0x010a
        /*0a9e*/ 	.byte	0xff
	.zero		1


	//   ....[153]....
        /*0aa0*/ 	.word	0x0000b1d0
        /*0aa4*/ 	.word	0x00000002
        /*0aa8*/ 	.word	0x00000080
        /*0aac*/ 	.short	0x010a
        /*0aae*/ 	.byte	0xff
	.zero		1


	//   ....[154]....
        /*0ab0*/ 	.word	0x0000b220
        /*0ab4*/ 	.word	0x00000080
        /*0ab8*/ 	.word	0x000000f0
        /*0abc*/ 	.short	0x010a
        /*0abe*/ 	.byte	0xff
	.zero		1


	//----- nvinfo : EIATTR_NUM_MBARRIERS
	.align		4
.L_49:
        /*0ac0*/ 	.byte	0x03, 0x38
        /*0ac2*/ 	.short	0x002b


	//----- nvinfo : EIATTR_EXIT_INSTR_OFFSETS
	.align		4
        /*0ac4*/ 	.byte	0x04, 0x1c
        /*0ac6*/ 	.short	(.L_51 - .L_50)


	//   ....[0]....
.L_50:
        /*0ac8*/ 	.word	0x00002ab0


	//   ....[1]....
        /*0acc*/ 	.word	0x00002fb0


	//   ....[2]....
        /*0ad0*/ 	.word	0x00003010


	//   ....[3]....
        /*0ad4*/ 	.word	0x00004390


	//   ....[4]....
        /*0ad8*/ 	.word	0x000053c0


	//   ....[5]....
        /*0adc*/ 	.word	0x00005400


	//   ....[6]....
        /*0ae0*/ 	.word	0x0000a3c0


	//   ....[7]....
        /*0ae4*/ 	.word	0x0000a440


	//   ....[8]....
        /*0ae8*/ 	.word	0x0000a470


	//   ....[9]....
        /*0aec*/ 	.word	0x0000a4f0


	//----- nvinfo : EIATTR_MAX_THREADS
	.align		4
.L_51:
        /*0af0*/ 	.byte	0x04, 0x05
        /*0af2*/ 	.short	(.L_53 - .L_52)
.L_52:
        /*0af4*/ 	.word	0x00000100
        /*0af8*/ 	.word	0x00000001
        /*0afc*/ 	.word	0x00000001


	//----- nvinfo : EIATTR_CRS_STACK_SIZE
	.align		4
.L_53:
        /*0b00*/ 	.byte	0x04, 0x1e
        /*0b02*/ 	.short	(.L_55 - .L_54)
.L_54:
        /*0b04*/ 	.word	0x00000000


	//----- nvinfo : EIATTR_CBANK_PARAM_SIZE
	.align		4
.L_55:
        /*0b08*/ 	.byte	0x03, 0x19
        /*0b0a*/ 	.short	0x0800


	//----- nvinfo : EIATTR_PARAM_CBANK
	.align		4
        /*0b0c*/ 	.byte	0x04, 0x0a
        /*0b0e*/ 	.short	(.L_57 - .L_56)
	.align		4
.L_56:
        /*0b10*/ 	.word	index@(.nv.constant0._ZN7cutlass13device_kernelINS_4gemm6kernel13GemmUniversalIN4cute5tupleIJiiiiEEENS1_10collective13CollectiveMmaINS1_35MainloopSm100TmaUmmaWarpSpecializedILi8ELi2ELi4ENS5_IJNS4_1CILi2EEENSA_ILi1EEESC_EEEEENS5_IJNSA_ILi256EEENSA_ILi128EEENSA_ILi64EEEEEENS_10bfloat16_tENS5_IJlSC_lEEESJ_SK_NS4_8TiledMMAINS4_8MMA_AtomIJNS4_26SM100_MMA_F16BF16_2x1SM_SSISJ_SJ_fLi256ELi128ELNS4_4UMMA5MajorE0ELSP_0ELNSO_7ScaleInE0ELSQ_0EEEEEENS4_6LayoutINS5_IJSC_SC_SC_EEENS5_IJNSA_ILi0EEESV_SV_EEEEENS5_IJNS4_10UnderscoreESY_SY_EEEEENS4_18SM100_TMA_2SM_LOADENS4_14ComposedLayoutINS4_7SwizzleILi3ELi4ELi3EEENS4_18smem_ptr_flag_bitsILi16EEENST_INS5_IJNSA_ILi8EEESH_EEENS5_IJSH_SC_EEEEEEEvNS4_8identityES11_S1B_vS1C_EENS_8epilogue10collective18CollectiveEpilogueINS1E_23Sm100TmaWarpSpecializedILi4ELi2ELi32ELb1ELb0EEEJNS5_IJSG_SG_SH_EEENS5_IJNST_ISG_SC_EENST_INSA_ILi32EEESC_EEEEESJ_SK_SJ_SK_NS1E_6fusion15FusionCallbacksIS1I_NS1O_13LinCombEltActINS1E_6thread7SigmoidESJ_fSJ_fLNS_15FloatRoundStyleE2EEES1J_S1N_JEEENS4_5SM1004TMEM4LOAD26SM100_TMEM_LOAD_32dp32b32xENS4_13SM90_TMA_LOADENS12_INS13_ILi2ELi4ELi3EEES16_NST_INS5_IJS17_S1L_EEENS5_IJS1L_SC_EEEEEEENS4_39AutoVectorizingCopyWithAssumedAlignmentILi128EEENS4_14SM90_TMA_STOREES25_S27_S27_EEEvvEEEEvNT_6ParamsE)
        /*0b14*/ 	.short	0x0380
        /*0b16*/ 	.short	0x0800


	//----- nvinfo : EIATTR_SW_WAR
	.align		4
.L_57:
        /*0b18*/ 	.byte	0x04, 0x36
        /*0b1a*/ 	.short	(.L_59 - .L_58)
.L_58:
        /*0b1c*/ 	.word	0x00000008
.L_59:


//--------------------- .nv.callgraph             --------------------------
	.section	.nv.callgraph,"",@"SHT_CUDA_CALLGRAPH"
	.align	4
	.sectionentsize	8
	.align		4
        /*0000*/ 	.word	0x00000000
	.align		4
        /*0004*/ 	.word	0xffffffff
	.align		4
        /*0008*/ 	.word	index@(_ZN7cutlass13device_kernelINS_4gemm6kernel13GemmUniversalIN4cute5tupleIJiiiiEEENS1_10collective13CollectiveMmaINS1_35MainloopSm100TmaUmmaWarpSpecializedILi8ELi2ELi4ENS5_IJNS4_1CILi2EEENSA_ILi1EEESC_EEEEENS5_IJNSA_ILi256EEENSA_ILi128EEENSA_ILi64EEEEEENS_10bfloat16_tENS5_IJlSC_lEEESJ_SK_NS4_8TiledMMAINS4_8MMA_AtomIJNS4_26SM100_MMA_F16BF16_2x1SM_SSISJ_SJ_fLi256ELi128ELNS4_4UMMA5MajorE0ELSP_0ELNSO_7ScaleInE0ELSQ_0EEEEEENS4_6LayoutINS5_IJSC_SC_SC_EEENS5_IJNSA_ILi0EEESV_SV_EEEEENS5_IJNS4_10UnderscoreESY_SY_EEEEENS4_18SM100_TMA_2SM_LOADENS4_14ComposedLayoutINS4_7SwizzleILi3ELi4ELi3EEENS4_18smem_ptr_flag_bitsILi16EEENST_INS5_IJNSA_ILi8EEESH_EEENS5_IJSH_SC_EEEEEEEvNS4_8identityES11_S1B_vS1C_EENS_8epilogue10collective18CollectiveEpilogueINS1E_23Sm100TmaWarpSpecializedILi4ELi2ELi32ELb1ELb0EEEJNS5_IJSG_SG_SH_EEENS5_IJNST_ISG_SC_EENST_INSA_ILi32EEESC_EEEEESJ_SK_SJ_SK_NS1E_6fusion15FusionCallbacksIS1I_NS1O_13LinCombEltActINS1E_6thread7SigmoidESJ_fSJ_fLNS_15FloatRoundStyleE2EEES1J_S1N_JEEENS4_5SM1004TMEM4LOAD26SM100_TMEM_LOAD_32dp32b32xENS4_13SM90_TMA_LOADENS12_INS13_ILi2ELi4ELi3EEES16_NST_INS5_IJS17_S1L_EEENS5_IJS1L_SC_EEEEEEENS4_39AutoVectorizingCopyWithAssumedAlignmentILi128EEENS4_14SM90_TMA_STOREES25_S27_S27_EEEvvEEEEvNT_6ParamsE)
	.align		4
        /*000c*/ 	.word	index@(__assertfail)
	.align		4
        /*0010*/ 	.word	0x00000000
	.align		4
        /*0014*/ 	.word	0xfffffffe
	.align		4
        /*0018*/ 	.word	0x00000000
	.align		4
        /*001c*/ 	.word	0xfffffffd
	.align		4
        /*0020*/ 	.word	0x00000000
	.align		4
        /*0024*/ 	.word	0xfffffffc


//--------------------- .nv.constant4             --------------------------
	.section	.nv.constant4,"a",@progbits
	.align	8
	.align		8
.nv.constant4:
        /*0000*/ 	.dword	__assertfail
	.align		8
        /*0008*/ 	.dword	__unnamed_1
	.align		8
        /*0010*/ 	.dword	__unnamed_2
	.align		8
        /*0018*/ 	.dword	_ZN39_INTERNAL_a24b9d6d_4_k_cu_05d1fe0d_27694cuda3std3__45__cpo5beginE
	.align		8
        /*0020*/ 	.dword	_ZN39_INTERNAL_a24b9d6d_4_k_cu_05d1fe0d_27694cuda3std3__45__cpo3endE
	.align		8
        /*0028*/ 	.dword	_ZN39_INTERNAL_a24b9d6d_4_k_cu_05d1fe0d_27694cuda3std3__45__cpo6cbeginE
	.align		8
        /*0030*/ 	.dword	_ZN39_INTERNAL_a24b9d6d_4_k_cu_05d1fe0d_27694cuda3std3__45__cpo4cendE
	.align		8
        /*0038*/ 	.dword	_ZN39_INTERNAL_a24b9d6d_4_k_cu_05d1fe0d_27694cuda3std3__441_GLOBAL__N__a24b9d6d_4_k_cu_05d1fe0d_27696ignoreE
	.align		8
        /*0040*/ 	.dword	_ZN39_INTERNAL_a24b9d6d_4_k_cu_05d1fe0d_27694cuda3std3__419piecewise_constructE
	.align		8
        /*0048*/ 	.dword	_ZN39_INTERNAL_a24b9d6d_4_k_cu_05d1fe0d_27694cuda3std3__48in_placeE
	.align		8
        /*0050*/ 	.dword	_ZN39_INTERNAL_a24b9d6d_4_k_cu_05d1fe0d_27694cuda3std6ranges3__45__cpo4swapE
	.align		8
        /*0058*/ 	.dword	_ZN39_INTERNAL_a24b9d6d_4_k_cu_05d1fe0d_27694cuda3std6ranges3__45__cpo9iter_moveE
	.align		8
        /*0060*/ 	.dword	_ZN39_INTERNAL_a24b9d6d_4_k_cu_05d1fe0d_27694cute7productE
	.align		8
        /*0068*/ 	.dword	_ZN39_INTERNAL_a24b9d6d_4_k_cu_05d1fe0d_27694cute1_E
	.align		8
        /*0070*/ 	.dword	$str$25
	.align		8
        /*0078*/ 	.dword	$str$26
	.align		8
        /*0080*/ 	.dword	$str$27
	.align		8
        /*0088*/ 	.dword	$str$28


//--------------------- .text._ZN7cutlass13device_kernelINS_4gemm6kernel13GemmUniversalIN4cute5tupleIJiiiiEEENS1_10collective13CollectiveMmaINS1_35MainloopSm100TmaUmmaWarpSpecializedILi8ELi2ELi4ENS5_IJNS4_1CILi2EEENSA_ILi1EEESC_EEEEENS5_IJNSA_ILi256EEENSA_ILi128EEENSA_ILi64EEEEEENS_10bfloat16_tENS5_IJlSC_lEEESJ_SK_NS4_8TiledMMAINS4_8MMA_AtomIJNS4_26SM100_MMA_F16BF16_2x1SM_SSISJ_SJ_fLi256ELi128ELNS4_4UMMA5MajorE0ELSP_0ELNSO_7ScaleInE0ELSQ_0EEEEEENS4_6LayoutINS5_IJSC_SC_SC_EEENS5_IJNSA_ILi0EEESV_SV_EEEEENS5_IJNS4_10UnderscoreESY_SY_EEEEENS4_18SM100_TMA_2SM_LOADENS4_14ComposedLayoutINS4_7SwizzleILi3ELi4ELi3EEENS4_18smem_ptr_flag_bitsILi16EEENST_INS5_IJNSA_ILi8EEESH_EEENS5_IJSH_SC_EEEEEEEvNS4_8identityES11_S1B_vS1C_EENS_8epilogue10collective18CollectiveEpilogueINS1E_23Sm100TmaWarpSpecializedILi4ELi2ELi32ELb1ELb0EEEJNS5_IJSG_SG_SH_EEENS5_IJNST_ISG_SC_EENST_INSA_ILi32EEESC_EEEEESJ_SK_SJ_SK_NS1E_6fusion15FusionCallbacksIS1I_NS1O_13LinCombEltActINS1E_6thread7SigmoidESJ_fSJ_fLNS_15FloatRoundStyleE2EEES1J_S1N_JEEENS4_5SM1004TMEM4LOAD26SM100_TMEM_LOAD_32dp32b32xENS4_13SM90_TMA_LOADENS12_INS13_ILi2ELi4ELi3EEES16_NST_INS5_IJS17_S1L_EEENS5_IJS1L_SC_EEEEEEENS4_39AutoVectorizingCopyWithAssumedAlignmentILi128EEENS4_14SM90_TMA_STOREES25_S27_S27_EEEvvEEEEvNT_6ParamsE --------------------------
	.section	.text._ZN7cutlass13device_kernelINS_4gemm6kernel13GemmUniversalIN4cute5tupleIJiiiiEEENS1_10collective13CollectiveMmaINS1_35MainloopSm100TmaUmmaWarpSpecializedILi8ELi2ELi4ENS5_IJNS4_1CILi2EEENSA_ILi1EEESC_EEEEENS5_IJNSA_ILi256EEENSA_ILi128EEENSA_ILi64EEEEEENS_10bfloat16_tENS5_IJlSC_lEEESJ_SK_NS4_8TiledMMAINS4_8MMA_AtomIJNS4_26SM100_MMA_F16BF16_2x1SM_SSISJ_SJ_fLi256ELi128ELNS4_4UMMA5MajorE0ELSP_0ELNSO_7ScaleInE0ELSQ_0EEEEEENS4_6LayoutINS5_IJSC_SC_SC_EEENS5_IJNSA_ILi0EEESV_SV_EEEEENS5_IJNS4_10UnderscoreESY_SY_EEEEENS4_18SM100_TMA_2SM_LOADENS4_14ComposedLayoutINS4_7SwizzleILi3ELi4ELi3EEENS4_18smem_ptr_flag_bitsILi16EEENST_INS5_IJNSA_ILi8EEESH_EEENS5_IJSH_SC_EEEEEEEvNS4_8identityES11_S1B_vS1C_EENS_8epilogue10collective18CollectiveEpilogueINS1E_23Sm100TmaWarpSpecializedILi4ELi2ELi32ELb1ELb0EEEJNS5_IJSG_SG_SH_EEENS5_IJNST_ISG_SC_EENST_INSA_ILi32EEESC_EEEEESJ_SK_SJ_SK_NS1E_6fusion15FusionCallbacksIS1I_NS1O_13LinCombEltActINS1E_6thread7SigmoidESJ_fSJ_fLNS_15FloatRoundStyleE2EEES1J_S1N_JEEENS4_5SM1004TMEM4LOAD26SM100_TMEM_LOAD_32dp32b32xENS4_13SM90_TMA_LOADENS12_INS13_ILi2ELi4ELi3EEES16_NST_INS5_IJS17_S1L_EEENS5_IJS1L_SC_EEEEEEENS4_39AutoVectorizingCopyWithAssumedAlignmentILi128EEENS4_14SM90_TMA_STOREES25_S27_S27_EEEvvEEEEvNT_6ParamsE,"ax",@progbits
	.align	128
.text._ZN7cutlass13device_kernelINS_4gemm6kernel13GemmUniversalIN4cute5tupleIJiiiiEEENS1_10collective13CollectiveMmaINS1_35MainloopSm100TmaUmmaWarpSpecializedILi8ELi2ELi4ENS5_IJNS4_1CILi2EEENSA_ILi1EEESC_EEEEENS5_IJNSA_ILi256EEENSA_ILi128EEENSA_ILi64EEEEEENS_10bfloat16_tENS5_IJlSC_lEEESJ_SK_NS4_8TiledMMAINS4_8MMA_AtomIJNS4_26SM100_MMA_F16BF16_2x1SM_SSISJ_SJ_fLi256ELi128ELNS4_4UMMA5MajorE0ELSP_0ELNSO_7ScaleInE0ELSQ_0EEEEEENS4_6LayoutINS5_IJSC_SC_SC_EEENS5_IJNSA_ILi0EEESV_SV_EEEEENS5_IJNS4_10UnderscoreESY_SY_EEEEENS4_18SM100_TMA_2SM_LOADENS4_14ComposedLayoutINS4_7SwizzleILi3ELi4ELi3EEENS4_18smem_ptr_flag_bitsILi16EEENST_INS5_IJNSA_ILi8EEESH_EEENS5_IJSH_SC_EEEEEEEvNS4_8identityES11_S1B_vS1C_EENS_8epilogue10collective18CollectiveEpilogueINS1E_23Sm100TmaWarpSpecializedILi4ELi2ELi32ELb1ELb0EEEJNS5_IJSG_SG_SH_EEENS5_IJNST_ISG_SC_EENST_INSA_ILi32EEESC_EEEEESJ_SK_SJ_SK_NS1E_6fusion15FusionCallbacksIS1I_NS1O_13LinCombEltActINS1E_6thread7SigmoidESJ_fSJ_fLNS_15FloatRoundStyleE2EEES1J_S1N_JEEENS4_5SM1004TMEM4LOAD26SM100_TMEM_LOAD_32dp32b32xENS4_13SM90_TMA_LOADENS12_INS13_ILi2ELi4ELi3EEES16_NST_INS5_IJS17_S1L_EEENS5_IJS1L_SC_EEEEEEENS4_39AutoVectorizingCopyWithAssumedAlignmentILi128EEENS4_14SM90_TMA_STOREES25_S27_S27_EEEvvEEEEvNT_6ParamsE:
        .type           _ZN7cutlass13device_kernelINS_4gemm6kernel13GemmUniversalIN4cute5tupleIJiiiiEEENS1_10collective13CollectiveMmaINS1_35MainloopSm100TmaUmmaWarpSpecializedILi8ELi2ELi4ENS5_IJNS4_1CILi2EEENSA_ILi1EEESC_EEEEENS5_IJNSA_ILi256EEENSA_ILi128EEENSA_ILi64EEEEEENS_10bfloat16_tENS5_IJlSC_lEEESJ_SK_NS4_8TiledMMAINS4_8MMA_AtomIJNS4_26SM100_MMA_F16BF16_2x1SM_SSISJ_SJ_fLi256ELi128ELNS4_4UMMA5MajorE0ELSP_0ELNSO_7ScaleInE0ELSQ_0EEEEEENS4_6LayoutINS5_IJSC_SC_SC_EEENS5_IJNSA_ILi0EEESV_SV_EEEEENS5_IJNS4_10UnderscoreESY_SY_EEEEENS4_18SM100_TMA_2SM_LOADENS4_14ComposedLayoutINS4_7SwizzleILi3ELi4ELi3EEENS4_18smem_ptr_flag_bitsILi16EEENST_INS5_IJNSA_ILi8EEESH_EEENS5_IJSH_SC_EEEEEEEvNS4_8identityES11_S1B_vS1C_EENS_8epilogue10collective18CollectiveEpilogueINS1E_23Sm100TmaWarpSpecializedILi4ELi2ELi32ELb1ELb0EEEJNS5_IJSG_SG_SH_EEENS5_IJNST_ISG_SC_EENST_INSA_ILi32EEESC_EEEEESJ_SK_SJ_SK_NS1E_6fusion15FusionCallbacksIS1I_NS1O_13LinCombEltActINS1E_6thread7SigmoidESJ_fSJ_fLNS_15FloatRoundStyleE2EEES1J_S1N_JEEENS4_5SM1004TMEM4LOAD26SM100_TMEM_LOAD_32dp32b32xENS4_13SM90_TMA_LOADENS12_INS13_ILi2ELi4ELi3EEES16_NST_INS5_IJS17_S1L_EEENS5_IJS1L_SC_EEEEEEENS4_39AutoVectorizingCopyWithAssumedAlignmentILi128EEENS4_14SM90_TMA_STOREES25_S27_S27_EEEvvEEEEvNT_6ParamsE,@function
        .size           _ZN7cutlass13device_kernelINS_4gemm6kernel13GemmUniversalIN4cute5tupleIJiiiiEEENS1_10collective13CollectiveMmaINS1_35MainloopSm100TmaUmmaWarpSpecializedILi8ELi2ELi4ENS5_IJNS4_1CILi2EEENSA_ILi1EEESC_EEEEENS5_IJNSA_ILi256EEENSA_ILi128EEENSA_ILi64EEEEEENS_10bfloat16_tENS5_IJlSC_lEEESJ_SK_NS4_8TiledMMAINS4_8MMA_AtomIJNS4_26SM100_MMA_F16BF16_2x1SM_SSISJ_SJ_fLi256ELi128ELNS4_4UMMA5MajorE0ELSP_0ELNSO_7ScaleInE0ELSQ_0EEEEEENS4_6LayoutINS5_IJSC_SC_SC_EEENS5_IJNSA_ILi0EEESV_SV_EEEEENS5_IJNS4_10UnderscoreESY_SY_EEEEENS4_18SM100_TMA_2SM_LOADENS4_14ComposedLayoutINS4_7SwizzleILi3ELi4ELi3EEENS4_18smem_ptr_flag_bitsILi16EEENST_INS5_IJNSA_ILi8EEESH_EEENS5_IJSH_SC_EEEEEEEvNS4_8identityES11_S1B_vS1C_EENS_8epilogue10collective18CollectiveEpilogueINS1E_23Sm100TmaWarpSpecializedILi4ELi2ELi32ELb1ELb0EEEJNS5_IJSG_SG_SH_EEENS5_IJNST_ISG_SC_EENST_INSA_ILi32EEESC_EEEEESJ_SK_SJ_SK_NS1E_6fusion15FusionCallbacksIS1I_NS1O_13LinCombEltActINS1E_6thread7SigmoidESJ_fSJ_fLNS_15FloatRoundStyleE2EEES1J_S1N_JEEENS4_5SM1004TMEM4LOAD26SM100_TMEM_LOAD_32dp32b32xENS4_13SM90_TMA_LOADENS12_INS13_ILi2ELi4ELi3EEES16_NST_INS5_IJS17_S1L_EEENS5_IJS1L_SC_EEEEEEENS4_39AutoVectorizingCopyWithAssumedAlignmentILi128EEENS4_14SM90_TMA_STOREES25_S27_S27_EEEvvEEEEvNT_6ParamsE,(.L_x_293 - _ZN7cutlass13device_kernelINS_4gemm6kernel13GemmUniversalIN4cute5tupleIJiiiiEEENS1_10collective13CollectiveMmaINS1_35MainloopSm100TmaUmmaWarpSpecializedILi8ELi2ELi4ENS5_IJNS4_1CILi2EEENSA_ILi1EEESC_EEEEENS5_IJNSA_ILi256EEENSA_ILi128EEENSA_ILi64EEEEEENS_10bfloat16_tENS5_IJlSC_lEEESJ_SK_NS4_8TiledMMAINS4_8MMA_AtomIJNS4_26SM100_MMA_F16BF16_2x1SM_SSISJ_SJ_fLi256ELi128ELNS4_4UMMA5MajorE0ELSP_0ELNSO_7ScaleInE0ELSQ_0EEEEEENS4_6LayoutINS5_IJSC_SC_SC_EEENS5_IJNSA_ILi0EEESV_SV_EEEEENS5_IJNS4_10UnderscoreESY_SY_EEEEENS4_18SM100_TMA_2SM_LOADENS4_14ComposedLayoutINS4_7SwizzleILi3ELi4ELi3EEENS4_18smem_ptr_flag_bitsILi16EEENST_INS5_IJNSA_ILi8EEESH_EEENS5_IJSH_SC_EEEEEEEvNS4_8identityES11_S1B_vS1C_EENS_8epilogue10collective18CollectiveEpilogueINS1E_23Sm100TmaWarpSpecializedILi4ELi2ELi32ELb1ELb0EEEJNS5_IJSG_SG_SH_EEENS5_IJNST_ISG_SC_EENST_INSA_ILi32EEESC_EEEEESJ_SK_SJ_SK_NS1E_6fusion15FusionCallbacksIS1I_NS1O_13LinCombEltActINS1E_6thread7SigmoidESJ_fSJ_fLNS_15FloatRoundStyleE2EEES1J_S1N_JEEENS4_5SM1004TMEM4LOAD26SM100_TMEM_LOAD_32dp32b32xENS4_13SM90_TMA_LOADENS12_INS13_ILi2ELi4ELi3EEES16_NST_INS5_IJS17_S1L_EEENS5_IJS1L_SC_EEEEEEENS4_39AutoVectorizingCopyWithAssumedAlignmentILi128EEENS4_14SM90_TMA_STOREES25_S27_S27_EEEvvEEEEvNT_6ParamsE)
        .other          _ZN7cutlass13device_kernelINS_4gemm6kernel13GemmUniversalIN4cute5tupleIJiiiiEEENS1_10collective13CollectiveMmaINS1_35MainloopSm100TmaUmmaWarpSpecializedILi8ELi2ELi4ENS5_IJNS4_1CILi2EEENSA_ILi1EEESC_EEEEENS5_IJNSA_ILi256EEENSA_ILi128EEENSA_ILi64EEEEEENS_10bfloat16_tENS5_IJlSC_lEEESJ_SK_NS4_8TiledMMAINS4_8MMA_AtomIJNS4_26SM100_MMA_F16BF16_2x1SM_SSISJ_SJ_fLi256ELi128ELNS4_4UMMA5MajorE0ELSP_0ELNSO_7ScaleInE0ELSQ_0EEEEEENS4_6LayoutINS5_IJSC_SC_SC_EEENS5_IJNSA_ILi0EEESV_SV_EEEEENS5_IJNS4_10UnderscoreESY_SY_EEEEENS4_18SM100_TMA_2SM_LOADENS4_14ComposedLayoutINS4_7SwizzleILi3ELi4ELi3EEENS4_18smem_ptr_flag_bitsILi16EEENST_INS5_IJNSA_ILi8EEESH_EEENS5_IJSH_SC_EEEEEEEvNS4_8identityES11_S1B_vS1C_EENS_8epilogue10collective18CollectiveEpilogueINS1E_23Sm100TmaWarpSpecializedILi4ELi2ELi32ELb1ELb0EEEJNS5_IJSG_SG_SH_EEENS5_IJNST_ISG_SC_EENST_INSA_ILi32EEESC_EEEEESJ_SK_SJ_SK_NS1E_6fusion15FusionCallbacksIS1I_NS1O_13LinCombEltActINS1E_6thread7SigmoidESJ_fSJ_fLNS_15FloatRoundStyleE2EEES1J_S1N_JEEENS4_5SM1004TMEM4LOAD26SM100_TMEM_LOAD_32dp32b32xENS4_13SM90_TMA_LOADENS12_INS13_ILi2ELi4ELi3EEES16_NST_INS5_IJS17_S1L_EEENS5_IJS1L_SC_EEEEEEENS4_39AutoVectorizingCopyWithAssumedAlignmentILi128EEENS4_14SM90_TMA_STOREES25_S27_S27_EEEvvEEEEvNT_6ParamsE,@"STO_CUDA_ENTRY STV_DEFAULT"
_ZN7cutlass13device_kernelINS_4gemm6kernel13GemmUniversalIN4cute5tupleIJiiiiEEENS1_10collective13CollectiveMmaINS1_35MainloopSm100TmaUmmaWarpSpecializedILi8ELi2ELi4ENS5_IJNS4_1CILi2EEENSA_ILi1EEESC_EEEEENS5_IJNSA_ILi256EEENSA_ILi128EEENSA_ILi64EEEEEENS_10bfloat16_tENS5_IJlSC_lEEESJ_SK_NS4_8TiledMMAINS4_8MMA_AtomIJNS4_26SM100_MMA_F16BF16_2x1SM_SSISJ_SJ_fLi256ELi128ELNS4_4UMMA5MajorE0ELSP_0ELNSO_7ScaleInE0ELSQ_0EEEEEENS4_6LayoutINS5_IJSC_SC_SC_EEENS5_IJNSA_ILi0EEESV_SV_EEEEENS5_IJNS4_10UnderscoreESY_SY_EEEEENS4_18SM100_TMA_2SM_LOADENS4_14ComposedLayoutINS4_7SwizzleILi3ELi4ELi3EEENS4_18smem_ptr_flag_bitsILi16EEENST_INS5_IJNSA_ILi8EEESH_EEENS5_IJSH_SC_EEEEEEEvNS4_8identityES11_S1B_vS1C_EENS_8epilogue10collective18CollectiveEpilogueINS1E_23Sm100TmaWarpSpecializedILi4ELi2ELi32ELb1ELb0EEEJNS5_IJSG_SG_SH_EEENS5_IJNST_ISG_SC_EENST_INSA_ILi32EEESC_EEEEESJ_SK_SJ_SK_NS1E_6fusion15FusionCallbacksIS1I_NS1O_13LinCombEltActINS1E_6thread7SigmoidESJ_fSJ_fLNS_15FloatRoundStyleE2EEES1J_S1N_JEEENS4_5SM1004TMEM4LOAD26SM100_TMEM_LOAD_32dp32b32xENS4_13SM90_TMA_LOADENS12_INS13_ILi2ELi4ELi3EEES16_NST_INS5_IJS17_S1L_EEENS5_IJS1L_SC_EEEEEEENS4_39AutoVectorizingCopyWithAssumedAlignmentILi128EEENS4_14SM90_TMA_STOREES25_S27_S27_EEEvvEEEEvNT_6ParamsE:
[----:B------:R-:W1:Y:S01]  /*0000*/  LDC R1, c[0x0][0x37c] ;  /* 0x0000df00ff017b82 */ /* 0x000e620000000800 */
[----:B------:R-:W2:Y:S01]  /*0010*/  S2R R121, SR_TID.X ;  /* 0x0000000000797919 */ /* 0x000ea20000002100 */
[----:B------:R-:W3:Y:S06]  /*0020*/  LDCU.64 UR8, c[0x0][0x890] ;  /* 0x00011200ff0877ac */ /* 0x000eec0008000a00 */
[----:B------:R-:W4:Y:S01]  /*0030*/  S2UR UR37, SR_CgaCtaId ;  /* 0x00000000002579c3 */ /* 0x000f220000008800 */
[----:B------:R-:W-:Y:S02]  /*0040*/  PRMT R101, RZ, 0x7610, R101 ;  /* 0x00007610ff657816 */ /* 0x000fe40000000065 */
[----:B------:R-:W-:Y:S01]  /*0050*/  ELECT P0, URZ, PT ;  /* 0x0000000000ff782f */ /* 0x000fe20003800000 */
[----:B------:R-:W1:Y:S01]  /*0060*/  LDCU.64 UR38, c[0x0][0x358] ;  /* 0x00006b00ff2677ac */ /* 0x000e620008000a00 */
[----:B---3--:R-:W-:-:S04]  /*0070*/  UISETP.NE.U32.AND UP2, UPT, UR8, URZ, UPT ;  /* 0x000000ff0800728c */ /* 0x008fc8000bf45070 */
[----:B------:R-:W-:Y:S02]  /*0080*/  UISETP.NE.AND.EX UP2, UPT, UR9, URZ, UPT, UP2 ;  /* 0x000000ff0900728c */ /* 0x000fe4000bf45320 */
[----:B----4-:R-:W-:Y:S02]  /*0090*/  ULOP3.LUT UR5, UR37, 0x1, URZ, 0xc0, !UPT ;  /* 0x0000000125057892 */ /* 0x010fe4000f8ec0ff */
[----:B------:R-:W-:Y:S01]  /*00a0*/  ULOP3.LUT UR4, UR37, 0x1, URZ, 0x3c, !UPT ;  /* 0x0000000125047892 */ /* 0x000fe2000f8e3cff */
[----:B--2---:R-:W-:-:S05]  /*00b0*/  SHF.R.U32.HI R124, RZ, 0x5, R121 ;  /* 0x00000005ff7c7819 */ /* 0x004fca0000011679 */
[----:B------:R-:W2:Y:S02]  /*00c0*/  SHFL.IDX PT, R0, R124, RZ, 0x1f ;  /* 0x00001fff7c007589 */ /* 0x000ea400000e0000 */
[----:B--2---:R-:W-:Y:S01]  /*00d0*/  R2UR UR10, R0 ;  /* 0x00000000000a72ca */ /* 0x004fe200000e0000 */
[----:B-1----:R-:W-:Y:S05]  /*00e0*/  BRA.U UP2, `(.L_x_0) ;  /* 0x00000001022c7547 */ /* 0x002fea000b800000 */
[----:B------:R-:W1:Y:S02]  /*00f0*/  LDCU.64 UR6, c[0x0][0x888] ;  /* 0x00011100ff0677ac */ /* 0x000e640008000a00 */
[----:B-1----:R-:W-:-:S04]  /*0100*/  UISETP.NE.U32.AND UP0, UPT, UR6, URZ, UPT ;  /* 0x000000ff0600728c */ /* 0x002fc8000bf05070 */
[----:B------:R-:W-:-:S09]  /*0110*/  UISETP.NE.AND.EX UP0, UPT, UR7, URZ, UPT, UP0 ;  /* 0x000000ff0700728c */ /* 0x000fd2000bf05300 */
[----:B------:R-:W-:Y:S05]  /*0120*/  BRA.U !UP0, `(.L_x_1) ;  /* 0x0000000108107547 */ /* 0x000fea000b800000 */
[----:B------:R-:W1:Y:S02]  /*0130*/  LDC.64 R2, c[0x0][0x888] ;  /* 0x00022200ff027b82 */ /* 0x000e640000000a00 */
[----:B-1----:R1:W5:Y:S01]  /*0140*/  LDG.E R63, desc[UR38][R2.64] ;  /* 0x00000026023f7981 */ /* 0x002362000c1e1900 */
[----:B------:R-:W-:Y:S01]  /*0150*/  HFMA2 R101, -RZ, RZ, 0, 5.9604644775390625e-08 ;  /* 0x00000001ff657431 */ /* 0x000fe200000001ff */
[----:B------:R-:W-:Y:S05]  /*0160*/  BRA `(.L_x_0) ;  /* 0x00000000000c7947 */ /* 0x000fea0003800000 */
.L_x_1:
[----:B------:R-:W1:Y:S01]  /*0170*/  LDCU UR6, c[0x0][0x880] ;  /* 0x00011000ff0677ac */ /* 0x000e620008000800 */
[----:B------:R-:W-:Y:S01]  /*0180*/  HFMA2 R101, -RZ, RZ, 0, 5.9604644775390625e-08 ;  /* 0x00000001ff657431 */ /* 0x000fe200000001ff */
[----:B-1----:R-:W-:-:S07]  /*0190*/  MOV R63, UR6 ;  /* 0x00000006003f7c02 */ /* 0x002fce0008000f00 */
.L_x_0:
[----:B------:R-:W2:Y:S02]  /*01a0*/  LDCU.64 UR6, c[0x0][0x8b0] ;  /* 0x00011600ff0677ac */ /* 0x000ea40008000a00 */
[----:B--2---:R-:W-:-:S04]  /*01b0*/  UISETP.NE.U32.AND UP0, UPT, UR6, URZ, UPT ;  /* 0x000000ff0600728c */ /* 0x004fc8000bf05070 */
[----:B------:R-:W-:-:S09]  /*01c0*/  UISETP.NE.AND.EX UP0, UPT, UR7, URZ, UPT, UP0 ;  /* 0x000000ff0700728c */ /* 0x000fd2000bf05300 */
[----:B------:R-:W-:Y:S05]  /*01d0*/  BRA.U UP0, `(.L_x_2) ;  /* 0x0000000100247547 */ /* 0x000fea000b800000 */
[----:B------:R-:W2:Y:S02]  /*01e0*/  LDCU.64 UR6, c[0x0][0x8a8] ;  /* 0x00011500ff0677ac */ /* 0x000ea40008000a00 */
[----:B--2---:R-:W-:-:S04]  /*01f0*/  UISETP.NE.U32.AND UP0, UPT, UR6, URZ, UPT ;  /* 0x000000ff0600728c */ /* 0x004fc8000bf05070 */
[----:B------:R-:W-:-:S09]  /*0200*/  UISETP.NE.AND.EX UP0, UPT, UR7, URZ, UPT, UP0 ;  /* 0x000000ff0700728c */ /* 0x000fd2000bf05300 */
[----:B------:R-:W-:Y:S05]  /*0210*/  BRA.U !UP0, `(.L_x_3) ;  /* 0x00000001080c7547 */ /* 0x000fea000b800000 */
[----:B------:R-:W2:Y:S02]  /*0220*/  LDC.64 R42, c[0x0][0x8a8] ;  /* 0x00022a00ff2a7b82 */ /* 0x000ea40000000a00 */
[----:B--2---:R2:W5:Y:S01]  /*0230*/  LDG.E R42, desc[UR38][R42.64] ;  /* 0x000000262a2a7981 */ /* 0x004562000c1e1900 */
[----:B------:R-:W-:Y:S05]  /*0240*/  BRA `(.L_x_2) ;  /* 0x0000000000087947 */ /* 0x000fea0003800000 */
.L_x_3:
[----:B------:R-:W2:Y:S02]  /*0250*/  LDCU UR6, c[0x0][0x8a0] ;  /* 0x00011400ff0677ac */ /* 0x000ea40008000800 */
[----:B--2---:R-:W-:Y:S02]  /*0260*/  MOV R42, UR6 ;  /* 0x00000006002a7c02 */ /* 0x004fe40008000f00 */
.L_x_2:
[----:B------:R-:W-:Y:S01]  /*0270*/  IMAD.U32 R0, RZ, RZ, UR10 ;  /* 0x0000000aff007e24 */ /* 0x000fe2000f8e00ff */
[----:B------:R-:W-:Y:S04]  /*0280*/  BSSY.RECONVERGENT B0, `(.L_x_4) ;  /* 0x000000c000007945 */ /* 0x000fe80003800200 */
[C---:B------:R-:W-:Y:S02]  /*0290*/  ISETP.NE.OR P2, PT, R0.reuse, 0x1, !P0 ;  /* 0x000000010000780c */ /* 0x040fe40004745670 */
[----:B------:R-:W-:-:S11]  /*02a0*/  ISETP.NE.OR P1, PT, R0, 0x3, !P0 ;  /* 0x000000030000780c */ /* 0x000fd60004725670 */
[----:B------:R-:W-:Y:S05]  /*02b0*/  @P2 BRA `(.L_x_5) ;  /* 0x0000000000202947 */ /* 0x000fea0003800000 */
[----:B------:R-:W3:Y:S02]  /*02c0*/  LDCU.64 UR6, c[0x0][0x348] ;  /* 0x00006900ff0677ac */ /* 0x000ee40008000a00 */
[----:B---3--:R-:W-:Y:S02]  /*02d0*/  UIADD3 UR12, UP1, UPT, UR6, 0x80, URZ ;  /* 0x00000080060c7890 */ /* 0x008fe4000ff3e0ff */
[----:B------:R-:W-:Y:S02]  /*02e0*/  UIADD3 UR6, UP0, UPT, UR6, 0x180, URZ ;  /* 0x0000018006067890 */ /* 0x000fe4000ff1e0ff */
[----:B------:R-:W-:Y:S02]  /*02f0*/  UIADD3.X UR13, UPT, UPT, URZ, UR7, URZ, UP1, !UPT ;  /* 0x00000007ff0d7290 */ /* 0x000fe40008ffe4ff */
[----:B------:R-:W-:-:S07]  /*0300*/  UIADD3.X UR7, UPT, UPT, URZ, UR7, URZ, UP0, !UPT ;  /* 0x00000007ff077290 */ /* 0x000fce00087fe4ff */
[----:B------:R3:W-:Y:S02]  /*0310*/  UTMACCTL.PF [UR12] ;  /* 0x000000000c0079b9 */ /* 0x0007e40008040000 */
[----:B------:R3:W-:Y:S02]  /*0320*/  UTMACCTL.PF [UR6] ;  /* 0x00000000060079b9 */ /* 0x0007e40008040000 */
[----:B---3--:R-:W-:Y:S01]  /*0330*/  NOP ;  /* 0x0000000000007918 */ /* 0x008fe20000000000 */
.L_x_5:
[----:B------:R-:W-:Y:S05]  /*0340*/  BSYNC.RECONVERGENT B0 ;  /* 0x0000000000007941 */ /* 0x000fea0003800200 */
.L_x_4:
[----:B------:R-:W-:Y:S04]  /*0350*/  BSSY.RECONVERGENT B0, `(.L_x_6) ;  /* 0x000000a000007945 */ /* 0x000fe80003800200 */
        /* <DEDUP_REMOVED lines=9> */
.L_x_7:
[----:B------:R-:W-:Y:S05]  /*03f0*/  BSYNC.RECONVERGENT B0 ;  /* 0x0000000000007941 */ /* 0x000fea0003800200 */
.L_x_6:
[----:B------:R-:W3:Y:S01]  /*0400*/  LDCU.64 UR6, c[0x0][0x888] ;  /* 0x00011100ff0677ac */ /* 0x000ee20008000a00 */
[----:B------:R-:W-:Y:S02]  /*0410*/  UISETP.EQ.U32.AND UP1, UPT, UR8, URZ, UPT ;  /* 0x000000ff0800728c */ /* 0x000fe4000bf22070 */
[----:B------:R-:W-:Y:S02]  /*0420*/  UPLOP3.LUT UP5, UPT, UPT, UPT, UPT, 0x40, 0x4 ;  /* 0x000000000004789c */ /* 0x000fe40003fae870 */
[----:B---3--:R-:W-:-:S04]  /*0430*/  UISETP.NE.U32.AND UP0, UPT, UR6, URZ, UPT ;  /* 0x000000ff0600728c */ /* 0x008fc8000bf05070 */
[----:B------:R-:W-:-:S04]  /*0440*/  UISETP.NE.AND.EX UP0, UPT, UR7, URZ, UPT, UP0 ;  /* 0x000000ff0700728c */ /* 0x000fc8000bf05300 */
[----:B------:R-:W-:-:S04]  /*0450*/  UISETP.EQ.OR.EX UP3, UPT, UR9, URZ, !UP0, UP1 ;  /* 0x000000ff0900728c */ /* 0x000fc8000c762710 */
[----:B------:R-:W-:-:S05]  /*0460*/  UP2UR UR45, UPR, URZ, 0x8 ;  /* 0x00000008ff2d7883 */ /* 0x000fca0008000000 */
[----:B------:R-:W-:Y:S07]  /*0470*/  BRA.U !UP3, `(.L_x_8) ;  /* 0x000000010b147547 */ /* 0x000fee000b800000 */
[----:B------:R-:W-:Y:S01]  /*0480*/  PLOP3.LUT P2, PT, PT, PT, UP2, 0x80, 0x8 ;  /* 0x000000000008781c */ /* 0x000fe20003f4f028 */
[----:B------:R-:W-:-:S12]  /*0490*/  UPLOP3.LUT UP5, UPT, UPT, UPT, UP0, 0x40, 0x4 ;  /* 0x000000000004789c */ /* 0x000fd80003fae800 */
[----:B-----5:R-:W-:-:S13]  /*04a0*/  @!P2 FSETP.EQ.AND P1, PT, R63, RZ, PT ;  /* 0x000000ff3f00a20b */ /* 0x020fda0003f22000 */
[----:B------:R-:W-:Y:S01]  /*04b0*/  @!P2 VOTEU.ANY UP1, P1 ;  /* 0x0000000000ffa886 */ /* 0x000fe20000820100 */
[----:B------:R-:W-:-:S11]  /*04c0*/  @!UP2 UPLOP3.LUT UP5, UPT, UPT, UPT, UP1, 0x80, 0x8 ;  /* 0x000000000008a89c */ /* 0x000fd60003faf010 */
.L_x_8:
[----:B------:R-:W3:Y:S01]  /*04d0*/  SHFL.IDX PT, R0, R124, RZ, 0x1f ;  /* 0x00001fff7c007589 */ /* 0x000ee200000e0000 */
[----:B------:R-:W-:-:S04]  /*04e0*/  UISETP.NE.AND UP1, UPT, UR10, 0x2, UPT ;  /* 0x000000020a00788c */ /* 0x000fc8000bf25270 */
[----:B------:R-:W-:Y:S02]  /*04f0*/  UISETP.EQ.AND UP2, UPT, UR5, URZ, !UP1 ;  /* 0x000000ff0500728c */ /* 0x000fe4000cf42270 */
[----:B------:R-:W-:-:S04]  /*0500*/  USEL UR6, URZ, 0x1, UP1 ;  /* 0x00000001ff067887 */ /* 0x000fc80008800000 */
[----:B------:R-:W-:Y:S02]  /*0510*/  PLOP3.LUT P5, PT, P0, PT, UP2, 0x80, 0x8 ;  /* 0x000000000008781c */ /* 0x000fe400007af028 */
[----:B---3--:R-:W-:-:S13]  /*0520*/  ISETP.NE.AND P1, PT, R0, RZ, PT ;  /* 0x000000ff0000720c */ /* 0x008fda0003f25270 */
[----:B------:R-:W-:Y:S05]  /*0530*/  @P1 BRA `(.L_x_9) ;  /* 0x0000000000641947 */ /* 0x000fea0003800000 */
[----:B------:R-:W-:Y:S01]  /*0540*/  UMOV UR8, 0x400 ;  /* 0x0000040000087882 */ /* 0x000fe20000000000 */
[----:B------:R-:W-:Y:S01]  /*0550*/  UMOV UR7, 0x1 ;  /* 0x0000000100077882 */ /* 0x000fe20000000000 */
[----:B------:R-:W-:Y:S02]  /*0560*/  ULEA UR8, UR37, UR8, 0x18 ;  /* 0x0000000825087291 */ /* 0x000fe4000f8ec0ff */
[----:B------:R-:W-:-:S04]  /*0570*/  UIADD3 UR12, UPT, UPT, -UR7, 0x100000, URZ ;  /* 0x00100000070c7890 */ /* 0x000fc8000fffe1ff */
[----:B------:R-:W-:Y:S02]  /*0580*/  USHF.L.U32 UR13, UR12, 0xb, URZ ;  /* 0x0000000b0c0d7899 */ /* 0x000fe400080006ff */
[----:B------:R-:W-:Y:S01]  /*0590*/  USHF.L.U32 UR12, UR12, 0x1, URZ ;  /* 0x000000010c0c7899 */ /* 0x000fe200080006ff */
[----:B------:R-:W-:Y:S01]  /*05a0*/  ELECT P1, URZ, PT ;  /* 0x0000000000ff782f */ /* 0x000fe20003820000 */
[----:B------:R-:W3:Y:S10]  /*05b0*/  FENCE.VIEW.ASYNC.S ;  /* 0x00000000000073c6 */ /* 0x000ef40000000000 */
[----:B---3--:R3:W4:Y:S01]  /*05c0*/  SYNCS.EXCH.64 URZ, [UR8], UR12 ;  /* 0x0000000c08ff75b2 */ /* 0x0087220008000100 */
[----:B------:R3:W1:Y:S01]  /*05d0*/  SYNCS.EXCH.64 URZ, [UR8+0x40], UR12 ;  /* 0x0000400c08ff75b2 */ /* 0x0006620008000100 */
        /* <DEDUP_REMOVED lines=13> */
[----:B------:R3:W1:Y:S02]  /*06b0*/  SYNCS.EXCH.64 URZ, [UR8+0x78], UR12 ;  /* 0x0000780c08ff75b2 */ /* 0x0006640008000100 */
[----:B---3--:R-:W-:Y:S01]  /*06c0*/  NOP ;  /* 0x0000000000007918 */ /* 0x008fe20000000000 */
.L_x_9:
[----:B------:R-:W3:Y:S01]  /*06d0*/  SHFL.IDX PT, R0, R124, RZ, 0x1f ;  /* 0x00001fff7c007589 */ /* 0x000ee200000e0000 */
[----:B------:R-:W-:Y:S01]  /*06e0*/  NOP ;  /* 0x0000000000007918 */ /* 0x000fe20000000000 */
[----:B---3--:R-:W-:-:S13]  /*06f0*/  ISETP.NE.AND P1, PT, R0, 0x1, PT ;  /* 0x000000010000780c */ /* 0x008fda0003f25270 */
[----:B------:R-:W-:Y:S05]  /*0700*/  @P1 BRA `(.L_x_10) ;  /* 0x0000000000541947 */ /* 0x000fea0003800000 */
[----:B------:R-:W-:Y:S01]  /*0710*/  UMOV UR9, 0x400 ;  /* 0x0000040000097882 */ /* 0x000fe20000000000 */
[----:B------:R-:W-:Y:S01]  /*0720*/  UMOV UR8, 0x20 ;  /* 0x0000002000087882 */ /* 0x000fe20000000000 */
[----:B------:R-:W-:Y:S01]  /*0730*/  UMOV UR7, 0x80 ;  /* 0x0000008000077882 */ /* 0x000fe20000000000 */
[----:B------:R-:W-:Y:S02]  /*0740*/  ULEA UR9, UR37, UR9, 0x18 ;  /* 0x0000000925097291 */ /* 0x000fe4000f8ec0ff */
[----:B------:R-:W-:-:S04]  /*0750*/  UIADD3 UR12, UPT, UPT, -UR8, 0x100000, URZ ;  /* 0x00100000080c7890 */ /* 0x000fc8000fffe1ff */
[----:B------:R-:W-:Y:S02]  /*0760*/  USHF.L.U32 UR13, UR12, 0xb, URZ ;  /* 0x0000000b0c0d7899 */ /* 0x000fe400080006ff */
[----:B------:R-:W-:Y:S02]  /*0770*/  USHF.L.U32 UR12, UR12, 0x1, URZ ;  /* 0x000000010c0c7899 */ /* 0x000fe400080006ff */
[----:B------:R-:W-:-:S04]  /*0780*/  UIADD3 UR14, UPT, UPT, -UR7, 0x100000, URZ ;  /* 0x00100000070e7890 */ /* 0x000fc8000fffe1ff */
[----:B------:R-:W-:Y:S02]  /*0790*/  USHF.L.U32 UR15, UR14, 0xb, URZ ;  /* 0x0000000b0e0f7899 */ /* 0x000fe400080006ff */
[----:B------:R-:W-:Y:S01]  /*07a0*/  USHF.L.U32 UR14, UR14, 0x1, URZ ;  /* 0x000000010e0e7899 */ /* 0x000fe200080006ff */
[----:B------:R-:W-:Y:S01]  /*07b0*/  ELECT P1, URZ, PT ;  /* 0x0000000000ff782f */ /* 0x000fe20003820000 */
[----:B------:R-:W3:Y:S02]  /*07c0*/  FENCE.VIEW.ASYNC.S ;  /* 0x00000000000073c6 */ /* 0x000ee40000000000 */
[----:B---3--:R3:W1:Y:S08]  /*07d0*/  SYNCS.EXCH.64 URZ, [UR9+0x80], UR12 ;  /* 0x0000800c09ff75b2 */ /* 0x0086700008000100 */
[----:B------:R3:W1:Y:S01]  /*07e0*/  SYNCS.EXCH.64 URZ, [UR9+0xa0], UR14 ;  /* 0x0000a00e09ff75b2 */ /* 0x0006620008000100 */
[----:B------:R3:W1:Y:S01]  /*07f0*/  SYNCS.EXCH.64 URZ, [UR9+0x88], UR12 ;  /* 0x0000880c09ff75b2 */ /* 0x0006620008000100 */
[----:B------:R3:W1:Y:S01]  /*0800*/  SYNCS.EXCH.64 URZ, [UR9+0xa8], UR14 ;  /* 0x0000a80e09ff75b2 */ /* 0x0006620008000100 */
[----:B------:R3:W1:Y:S01]  /*0810*/  SYNCS.EXCH.64 URZ, [UR9+0x90], UR12 ;  /* 0x0000900c09ff75b2 */ /* 0x0006620008000100 */
[----:B------:R3:W1:Y:S01]  /*0820*/  SYNCS.EXCH.64 URZ, [UR9+0xb0], UR14 ;  /* 0x0000b00e09ff75b2 */ /* 0x0006620008000100 */
[----:B------:R3:W1:Y:S01]  /*0830*/  SYNCS.EXCH.64 URZ, [UR9+0x98], UR12 ;  /* 0x0000980c09ff75b2 */ /* 0x0006620008000100 */
[----:B------:R3:W1:Y:S01]  /*0840*/  SYNCS.EXCH.64 URZ, [UR9+0xb8], UR14 ;  /* 0x0000b80e09ff75b2 */ /* 0x0006620008000100 */
[----:B------:R-:W-:Y:S01]  /*0850*/  NOP ;  /* 0x0000000000007918 */ /* 0x000fe20000000000 */
.L_x_10:
[----:B------:R-:W2:Y:S01]  /*0860*/  SHFL.IDX PT, R0, R124, RZ, 0x1f ;  /* 0x00001fff7c007589 */ /* 0x000ea200000e0000 */
[----:B------:R-:W-:Y:S01]  /*0870*/  NOP ;  /* 0x0000000000007918 */ /* 0x000fe20000000000 */
[----:B--2---:R-:W-:-:S13]  /*0880*/  ISETP.NE.AND P1, PT, R0, 0x3, PT ;  /* 0x000000030000780c */ /* 0x004fda0003f25270 */
[----:B------:R-:W-:Y:S05]  /*0890*/  @P1 BRA `(.L_x_11) ;  /* 0x00000000002c1947 */ /* 0x000fea0003800000 */
[----:B------:R-:W-:Y:S01]  /*08a0*/  UMOV UR8, 0x400 ;  /* 0x0000040000087882 */ /* 0x000fe20000000000 */
[----:B------:R-:W-:Y:S01]  /*08b0*/  UMOV UR7, 0x20 ;  /* 0x0000002000077882 */ /* 0x000fe20000000000 */
[----:B------:R-:W-:Y:S02]  /*08c0*/  ULEA UR8, UR37, UR8, 0x18 ;  /* 0x0000000825087291 */ /* 0x000fe4000f8ec0ff */
[----:B---3--:R-:W-:-:S04]  /*08d0*/  UIADD3 UR12, UPT, UPT, -UR7, 0x100000, URZ ;  /* 0x00100000070c7890 */ /* 0x008fc8000fffe1ff */
[----:B------:R-:W-:Y:S02]  /*08e0*/  USHF.L.U32 UR13, UR12, 0xb, URZ ;  /* 0x0000000b0c0d7899 */ /* 0x000fe400080006ff */
[----:B------:R-:W-:Y:S01]  /*08f0*/  USHF.L.U32 UR12, UR12, 0x1, URZ ;  /* 0x000000010c0c7899 */ /* 0x000fe200080006ff */
[----:B------:R-:W-:Y:S01]  /*0900*/  ELECT P1, URZ, PT ;  /* 0x0000000000ff782f */ /* 0x000fe20003820000 */
[----:B------:R-:W2:Y:S10]  /*0910*/  FENCE.VIEW.ASYNC.S ;  /* 0x00000000000073c6 */ /* 0x000eb40000000000 */
[----:B--2---:R2:W3:Y:S01]  /*0920*/  SYNCS.EXCH.64 URZ, [UR8+0xc0], UR12 ;  /* 0x0000c00c08ff75b2 */ /* 0x0044e20008000100 */
[----:B------:R2:W1:Y:S01]  /*0930*/  SYNCS.EXCH.64 URZ, [UR8+0xc8], UR12 ;  /* 0x0000c80c08ff75b2 */ /* 0x0004620008000100 */
[----:B------:R-:W-:Y:S01]  /*0940*/  NOP ;  /* 0x0000000000007918 */ /* 0x000fe20000000000 */
.L_x_11:
[----:B------:R-:W4:Y:S01]  /*0950*/  SHFL.IDX PT, R0, R124, RZ, 0x1f ;  /* 0x00001fff7c007589 */ /* 0x000f2200000e0000 */
[----:B------:R-:W-:Y:S01]  /*0960*/  NOP ;  /* 0x0000000000007918 */ /* 0x000fe20000000000 */
[----:B----4-:R-:W-:-:S13]  /*0970*/  ISETP.NE.AND P1, PT, R0, 0x4, PT ;  /* 0x000000040000780c */ /* 0x010fda0003f25270 */
[----:B------:R-:W-:Y:S05]  /*0980*/  @P1 BRA `(.L_x_12) ;  /* 0x0000000000481947 */ /* 0x000fea0003800000 */
[----:B---3--:R-:W-:Y:S01]  /*0990*/  UMOV UR9, 0x1a0 ;  /* 0x000001a000097882 */ /* 0x008fe20000000000 */
[----:B--2---:R-:W-:Y:S01]  /*09a0*/  UMOV UR8, 0x400 ;  /* 0x0000040000087882 */ /* 0x004fe20000000000 */
[----:B------:R-:W-:Y:S01]  /*09b0*/  USEL UR9, UR9, 0x1e0, UP5 ;  /* 0x000001e009097887 */ /* 0x000fe2000a800000 */
        /* <DEDUP_REMOVED lines=9> */
[----:B------:R-:W2:Y:S02]  /*0a50*/  FENCE.VIEW.ASYNC.S ;  /* 0x00000000000073c6 */ /* 0x000ea40000000000 */
[----:B--2---:R4:W2:Y:S08]  /*0a60*/  SYNCS.EXCH.64 URZ, [UR8+0xd0], UR12 ;  /* 0x0000d00c08ff75b2 */ /* 0x0048b00008000100 */
[----:B------:R4:W3:Y:S01]  /*0a70*/  SYNCS.EXCH.64 URZ, [UR8+0xe0], UR14 ;  /* 0x0000e00e08ff75b2 */ /* 0x0008e20008000100 */
[----:B------:R4:W1:Y:S01]  /*0a80*/  SYNCS.EXCH.64 URZ, [UR8+0xd8], UR12 ;  /* 0x0000d80c08ff75b2 */ /* 0x0008620008000100 */
[----:B------:R4:W1:Y:S02]  /*0a90*/  SYNCS.EXCH.64 URZ, [UR8+0xe8], UR14 ;  /* 0x0000e80e08ff75b2 */ /* 0x0008640008000100 */
[----:B----4-:R-:W-:Y:S01]  /*0aa0*/  NOP ;  /* 0x0000000000007918 */ /* 0x010fe20000000000 */
.L_x_12:
[----:B------:R-:W4:Y:S01]  /*0ab0*/  SHFL.IDX PT, R0, R124, RZ, 0x1f ;  /* 0x00001fff7c007589 */ /* 0x000f2200000e0000 */
[----:B------:R-:W-:Y:S01]  /*0ac0*/  NOP ;  /* 0x0000000000007918 */ /* 0x000fe20000000000 */
[----:B----4-:R-:W-:-:S13]  /*0ad0*/  ISETP.NE.AND P1, PT, R0, 0x5, PT ;  /* 0x000000050000780c */ /* 0x010fda0003f25270 */
[----:B------:R-:W-:Y:S05]  /*0ae0*/  @P1 BRA `(.L_x_13) ;  /* 0x0000000000541947 */ /* 0x000fea0003800000 */
[----:B---3--:R-:W-:Y:S01]  /*0af0*/  UMOV UR9, 0x400 ;  /* 0x0000040000097882 */ /* 0x008fe20000000000 */
[----:B--2---:R-:W-:Y:S01]  /*0b00*/  UMOV UR8, 0x1 ;  /* 0x0000000100087882 */ /* 0x004fe20000000000 */
        /* <DEDUP_REMOVED lines=13> */
[----:B------:R4:W1:Y:S01]  /*0be0*/  SYNCS.EXCH.64 URZ, [UR9+0x118], UR14 ;  /* 0x0001180e09ff75b2 */ /* 0x0008620008000100 */
[----:B------:R4:W1:Y:S01]  /*0bf0*/  SYNCS.EXCH.64 URZ, [UR9+0x100], UR12 ;  /* 0x0001000c09ff75b2 */ /* 0x0008620008000100 */
[----:B------:R4:W1:Y:S01]  /*0c00*/  SYNCS.EXCH.64 URZ, [UR9+0x120], UR14 ;  /* 0x0001200e09ff75b2 */ /* 0x0008620008000100 */
[----:B------:R4:W1:Y:S01]  /*0c10*/  SYNCS.EXCH.64 URZ, [UR9+0x108], UR12 ;  /* 0x0001080c09ff75b2 */ /* 0x0008620008000100 */
[----:B------:R4:W1:Y:S02]  /*0c20*/  SYNCS.EXCH.64 URZ, [UR9+0x128], UR14 ;  /* 0x0001280e09ff75b2 */ /* 0x0008640008000100 */
[----:B----4-:R-:W-:Y:S01]  /*0c30*/  NOP ;  /* 0x0000000000007918 */ /* 0x010fe20000000000 */
.L_x_13:
[----:B------:R-:W4:Y:S01]  /*0c40*/  SHFL.IDX PT, R0, R124, RZ, 0x1f ;  /* 0x00001fff7c007589 */ /* 0x000f2200000e0000 */
[----:B------:R-:W-:Y:S01]  /*0c50*/  ISETP.NE.OR P0, PT, RZ, UR10, !P0 ;  /* 0x0000000aff007c0c */ /* 0x000fe2000c705670 */
[----:B------:R-:W-:Y:S01]  /*0c60*/  NOP ;  /* 0x0000000000007918 */ /* 0x000fe20000000000 */
[----:B----4-:R-:W-:-:S13]  /*0c70*/  ISETP.NE.AND P1, PT, R0, 0x3, PT ;  /* 0x000000030000780c */ /* 0x010fda0003f25270 */
[----:B------:R-:W-:Y:S05]  /*0c80*/  @P1 BRA `(.L_x_14) ;  /* 0x0000000000341947 */ /* 0x000fea0003800000 */
[----:B--2---:R-:W-:Y:S01]  /*0c90*/  UMOV UR8, 0x400 ;  /* 0x0000040000087882 */ /* 0x004fe20000000000 */
[----:B------:R-:W-:Y:S01]  /*0ca0*/  UMOV UR7, 0x20 ;  /* 0x0000002000077882 */ /* 0x000fe20000000000 */
[----:B------:R-:W-:Y:S02]  /*0cb0*/  ULEA UR8, UR37, UR8, 0x18 ;  /* 0x0000000825087291 */ /* 0x000fe4000f8ec0ff */
[----:B---3--:R-:W-:-:S04]  /*0cc0*/  UIADD3 UR12, UPT, UPT, -UR7, 0x100000, URZ ;  /* 0x00100000070c7890 */ /* 0x008fc8000fffe1ff */
[----:B------:R-:W-:Y:S02]  /*0cd0*/  USHF.L.U32 UR13, UR12, 0xb, URZ ;  /* 0x0000000b0c0d7899 */ /* 0x000fe400080006ff */
[----:B------:R-:W-:Y:S01]  /*0ce0*/  USHF.L.U32 UR12, UR12, 0x1, URZ ;  /* 0x000000010c0c7899 */ /* 0x000fe200080006ff */
[----:B------:R-:W-:Y:S01]  /*0cf0*/  ELECT P1, URZ, PT ;  /* 0x0000000000ff782f */ /* 0x000fe20003820000 */
[----:B------:R-:W2:Y:S10]  /*0d00*/  FENCE.VIEW.ASYNC.S ;  /* 0x00000000000073c6 */ /* 0x000eb40000000000 */
[----:B--2---:R4:W2:Y:S01]  /*0d10*/  SYNCS.EXCH.64 URZ, [UR8+0x130], UR12 ;  /* 0x0001300c08ff75b2 */ /* 0x0048a20008000100 */
[----:B------:R4:W3:Y:S01]  /*0d20*/  SYNCS.EXCH.64 URZ, [UR8+0x140], UR12 ;  /* 0x0001400c08ff75b2 */ /* 0x0008e20008000100 */
[----:B------:R4:W1:Y:S01]  /*0d30*/  SYNCS.EXCH.64 URZ, [UR8+0x138], UR12 ;  /* 0x0001380c08ff75b2 */ /* 0x0008620008000100 */
[----:B------:R4:W1:Y:S02]  /*0d40*/  SYNCS.EXCH.64 URZ, [UR8+0x148], UR12 ;  /* 0x0001480c08ff75b2 */ /* 0x0008640008000100 */
[----:B----4-:R-:W-:Y:S01]  /*0d50*/  NOP ;  /* 0x0000000000007918 */ /* 0x010fe20000000000 */
.L_x_14:
[----:B------:R-:W-:Y:S01]  /*0d60*/  VOTEU.ALL UP1, P0 ;  /* 0x0000000000ff7886 */ /* 0x000fe20000020000 */
[----:B--2---:R-:W2:Y:S01]  /*0d70*/  LDCU UR8, c[0x0][0x36c] ;  /* 0x00006d80ff0877ac */ /* 0x004ea20008000800 */
[----:B------:R-:W-:Y:S01]  /*0d80*/  NOP ;  /* 0x0000000000007918 */ /* 0x000fe20000000000 */
[----:B------:R-:W-:Y:S01]  /*0d90*/  LOP3.LUT R10, R121, 0x1f, RZ, 0xc0, !PT ;  /* 0x0000001f790a7812 */ /* 0x000fe200078ec0ff */
[----:B---3--:R-:W-:Y:S01]  /*0da0*/  UMOV UR12, 0x20 ;  /* 0x00000020000c7882 */ /* 0x008fe20000000000 */
[----:B------:R-:W-:Y:S01]  /*0db0*/  @!UP1 UMOV UR7, 0x400 ;  /* 0x0000040000079882 */ /* 0x000fe20000000000 */
[----:B------:R-:W-:-:S04]  /*0dc0*/  @!UP1 UIADD3 UR12, UPT, UPT, -UR12, 0x100000, URZ ;  /* 0x001000000c0c9890 */ /* 0x000fc8000fffe1ff */
[----:B------:R-:W-:Y:S02]  /*0dd0*/  @!UP1 USHF.L.U32 UR13, UR12, 0xb, URZ ;  /* 0x0000000b0c0d9899 */ /* 0x000fe400080006ff */
[----:B------:R-:W-:Y:S02]  /*0de0*/  @!UP1 USHF.L.U32 UR12, UR12, 0x1, URZ ;  /* 0x000000010c0c9899 */ /* 0x000fe400080006ff */
[----:B------:R-:W-:Y:S01]  /*0df0*/  @!UP1 ULEA UR7, UR37, UR7, 0x18 ;  /* 0x0000000725079291 */ /* 0x000fe2000f8ec0ff */
[----:B------:R-:W-:Y:S01]  /*0e00*/  VOTEU.ALL UP1, P0 ;  /* 0x0000000000ff7886 */ /* 0x000fe20000020000 */
[----:B------:R-:W-:Y:S01]  /*0e10*/  UISETP.NE.AND UP4, UPT, UR10, URZ, UPT ;  /* 0x000000ff0a00728c */ /* 0x000fe2000bf85270 */
[----:B------:R-:W3:Y:S09]  /*0e20*/  FENCE.VIEW.ASYNC.S ;  /* 0x00000000000073c6 */ /* 0x000ef20000000000 */
[----:B---3--:R3:W4:Y:S01]  /*0e30*/  @!UP1 SYNCS.EXCH.64 URZ, [UR7+0x150], UR12 ;  /* 0x0001500c07ff95b2 */ /* 0x0087220008000100 */
[----:B--2---:R-:W-:-:S09]  /*0e40*/  UISETP.EQ.U32.AND UP1, UPT, UR8, 0x1, UPT ;  /* 0x000000010800788c */ /* 0x004fd2000bf22070 */
[----:B------:R-:W-:Y:S05]  /*0e50*/  BRA.U !UP1, `(.L_x_15) ;  /* 0x0000000109087547 */ /* 0x000fea000b800000 */
[----:B-1--4-:R-:W-:Y:S01]  /*0e60*/  UCGABAR_ARV ;  /* 0x00000000000079c7 */ /* 0x012fe20008000000 */
[----:B------:R-:W-:Y:S05]  /*0e70*/  BRA `(.L_x_16) ;  /* 0x0000000000047947 */ /* 0x000fea0003800000 */
.L_x_15:
[----:B-1--4-:R-:W-:Y:S01]  /*0e80*/  NOP ;  /* 0x0000000000007918 */ /* 0x012fe20000000000 */
.L_x_16:
[----:B------:R-:W1:Y:S01]  /*0e90*/  S2R R23, SR_CTAID.Y ;  /* 0x0000000000177919 */ /* 0x000e620000002600 */
[----:B------:R-:W-:-:S05]  /*0ea0*/  CS2R.32 R100, SR_CgaSize ;  /* 0x0000000000647805 */ /* 0x000fca0000008a00 */
[----:B------:R-:W-:-:S05]  /*0eb0*/  IMAD R100, R100, -0xa0, RZ ;  /* 0xffffff6064647824 */ /* 0x000fca00078e02ff */
[----:B---3--:R-:W-:-:S14]  /*0ec0*/  R2UR UR7, R100 ;  /* 0x00000000640772ca */ /* 0x008fdc00000e0000 */
[----:B------:R-:W2:Y:S01]  /*0ed0*/  LDCU UR7, c[0x0][UR7+0x2b4] ;  /* 0x00005680070777ac */ /* 0x000ea20008000800 */
[----:B------:R-:W-:-:S05]  /*0ee0*/  CS2R.32 R0, SR_CgaSize ;  /* 0x0000000000007805 */ /* 0x000fca0000008a00 */
[----:B------:R-:W-:-:S06]  /*0ef0*/  IMAD R0, R0, -0xa0, RZ ;  /* 0xffffff6000007824 */ /* 0x000fcc00078e02ff */
[----:B------:R-:W3:Y:S01]  /*0f00*/  LDC R0, c[0x0][R0+0x2a4] ;  /* 0x0000a90000007b82 */ /* 0x000ee20000000800 */
[----:B------:R-:W-:Y:S01]  /*0f10*/  PRMT R8, RZ, 0x7610, R8 ;  /* 0x00007610ff087816 */ /* 0x000fe20000000008 */
[----:B------:R-:W4:Y:S01]  /*0f20*/  S2R R9, SR_CTAID.X ;  /* 0x0000000000097919 */ /* 0x000f220000002500 */
[----:B------:R-:W-:-:S05]  /*0f30*/  CS2R.32 R100, SR_CgaSize ;  /* 0x0000000000647805 */ /* 0x000fca0000008a00 */
[----:B------:R-:W-:-:S05]  /*0f40*/  IMAD R100, R100, -0xa0, RZ ;  /* 0xffffff6064647824 */ /* 0x000fca00078e02ff */
[----:B------:R-:W-:-:S14]  /*0f50*/  R2UR UR8, R100 ;  /* 0x00000000640872ca */ /* 0x000fdc00000e0000 */
[----:B------:R-:W3:Y:S01]  /*0f60*/  LDCU UR8, c[0x0][UR8+0x2b0] ;  /* 0x00005600080877ac */ /* 0x000ee20008000800 */
[----:B------:R-:W-:Y:S01]  /*0f70*/  UISETP.NE.AND UP2, UPT, UR10, 0x2, UPT ;  /* 0x000000020a00788c */ /* 0x000fe2000bf45270 */
[----:B------:R-:W2:Y:S01]  /*0f80*/  LDC R11, c[0x0][0xb24] ;  /* 0x0002c900ff0b7b82 */ /* 0x000ea20000000800 */
[----:B------:R-:W-:-:S05]  /*0f90*/  CS2R.32 R2, SR_CgaSize ;  /* 0x0000000000027805 */ /* 0x000fca0000008a00 */
[----:B------:R-:W-:-:S06]  /*0fa0*/  IMAD R2, R2, -0xa0, RZ ;  /* 0xffffff6002027824 */ /* 0x000fcc00078e02ff */
[----:B------:R-:W3:Y:S08]  /*0fb0*/  LDC R2, c[0x0][R2+0x2a0] ;  /* 0x0000a80002027b82 */ /* 0x000ef00000000800 */
[----:B------:R-:W3:Y:S01]  /*0fc0*/  LDC R36, c[0x0][0xb24] ;  /* 0x0002c900ff247b82 */ /* 0x000ee20000000800 */
[----:B-1----:R-:W-:-:S07]  /*0fd0*/  I2FP.F32.U32 R83, R23 ;  /* 0x0000001700537245 */ /* 0x002fce0000201000 */
[----:B------:R-:W1:Y:S01]  /*0fe0*/  S2UR UR36, SR_CTAID.Z ;  /* 0x00000000002479c3 */ /* 0x000e620000002700 */
[----:B--2---:R-:W-:Y:S01]  /*0ff0*/  ISETP.GE.AND P0, PT, R11, 0x1, PT ;  /* 0x000000010b00780c */ /* 0x004fe20003f06270 */
[----:B----4-:R-:W-:Y:S01]  /*1000*/  IMAD.MOV.U32 R22, RZ, RZ, R9 ;  /* 0x000000ffff167224 */ /* 0x010fe200078e0009 */
[----:B------:R-:W-:Y:S01]  /*1010*/  I2FP.F32.U32 R100, R9 ;  /* 0x0000000900647245 */ /* 0x000fe20000201000 */
[----:B------:R-:W-:Y:S01]  /*1020*/  FMUL R83, R83, UR7 ;  /* 0x0000000753537c20 */ /* 0x000fe20008400000 */
[----:B------:R-:W2:Y:S03]  /*1030*/  LDCU UR7, c[0x0][0xb30] ;  /* 0x00016600ff0777ac */ /* 0x000ea60008000800 */
[----:B---3--:R-:W-:Y:S02]  /*1040*/  FMUL R100, R100, UR8 ;  /* 0x0000000864647c20 */ /* 0x008fe40008400000 */
[----:B------:R-:W3:Y:S08]  /*1050*/  F2I.U32.TRUNC.NTZ R83, R83 ;  /* 0x0000005300537305 */ /* 0x000ef0000020f000 */
[----:B------:R-:W4:Y:S01]  /*1060*/  F2I.U32.TRUNC.NTZ R100, R100 ;  /* 0x0000006400647305 */ /* 0x000f22000020f000 */
[----:B--2---:R-:W-:Y:S01]  /*1070*/  UISETP.NE.AND UP3, UPT, UR7, 0x1, UPT ;  /* 0x000000010700788c */ /* 0x004fe2000bf65270 */
[----:B---3--:R-:W-:-:S05]  /*1080*/  IADD3 R83, PT, PT, -R83, RZ, RZ ;  /* 0x000000ff53537210 */ /* 0x008fca0007ffe1ff */
[----:B------:R-:W-:Y:S01]  /*1090*/  IMAD R83, R0, R83, R23 ;  /* 0x0000005300537224 */ /* 0x000fe200078e0217 */
[----:B------:R-:W-:Y:S01]  /*10a0*/  PRMT R0, RZ, 0x7610, R0 ;  /* 0x00007610ff007816 */ /* 0x000fe20000000000 */
[----:B----4-:R-:W-:-:S04]  /*10b0*/  IMAD.MOV R100, RZ, RZ, -R100 ;  /* 0x000000ffff647224 */ /* 0x010fc800078e0a64 */
[----:B------:R-:W-:Y:S01]  /*10c0*/  IMAD R100, R2, R100, R9 ;  /* 0x0000006402647224 */ /* 0x000fe200078e0209 */
[----:B-1----:R-:W-:Y:S06]  /*10d0*/  BRA.U UP4, `(.L_x_17) ;  /* 0x0000000104247547 */ /* 0x002fec000b800000 */
[----:B------:R-:W-:Y:S01]  /*10e0*/  ISETP.NE.AND P1, PT, R83, RZ, PT ;  /* 0x000000ff5300720c */ /* 0x000fe20003f25270 */
[----:B------:R-:W-:Y:S01]  /*10f0*/  IMAD.MOV.U32 R0, RZ, RZ, 0x3 ;  /* 0x00000003ff007424 */ /* 0x000fe200078e00ff */
[C---:B------:R-:W-:Y:S02]  /*1100*/  LOP3.LUT R2, R100.reuse, 0xfffffffe, RZ, 0xc0, !PT ;  /* 0xfffffffe64027812 */ /* 0x040fe400078ec0ff */
[----:B------:R-:W-:Y:S02]  /*1110*/  ISETP.LT.U32.OR P1, PT, R100, 0x2, !P1 ;  /* 0x000000026400780c */ /* 0x000fe40004f21470 */
[----:B------:R-:W-:Y:S02]  /*1120*/  SHF.L.U32 R0, R0, R2, RZ ;  /* 0x0000000200007219 */ /* 0x000fe400000006ff */
[----:B------:R-:W-:Y:S02]  /*1130*/  SEL R4, RZ, 0x1, !P1 ;  /* 0x00000001ff047807 */ /* 0x000fe40004800000 */
[----:B------:R-:W-:-:S05]  /*1140*/  SEL R3, RZ, 0x2, !P1 ;  /* 0x00000002ff037807 */ /* 0x000fca0004800000 */
[----:B------:R-:W-:-:S05]  /*1150*/  IMAD.IADD R3, R4, 0x1, R3 ;  /* 0x0000000104037824 */ /* 0x000fca00078e0203 */
[----:B------:R-:W-:Y:S02]  /*1160*/  PRMT R8, R3, 0x7610, R8 ;  /* 0x0000761003087816 */ /* 0x000fe40000000008 */
.L_x_17:
[----:B------:R-:W-:Y:S05]  /*1170*/  @!P0 BRA `(.L_x_18) ;  /* 0x0000000000b88947 */ /* 0x000fea0003800000 */
[----:B------:R-:W1:Y:S01]  /*1180*/  LDC.64 R4, c[0x0][0xb18] ;  /* 0x0002c600ff047b82 */ /* 0x000e620000000a00 */
[----:B------:R-:W-:-:S07]  /*1190*/  ISETP.NE.AND P0, PT, R11, 0x1, PT ;  /* 0x000000010b00780c */ /* 0x000fce0003f05270 */
[----:B------:R-:W2:Y:S08]  /*11a0*/  LDC R22, c[0x0][0xb0c] ;  /* 0x0002c300ff167b82 */ /* 0x000eb00000000800 */
[----:B------:R-:W3:Y:S08]  /*11b0*/  LDC R14, c[0x0][0x370] ;  /* 0x0000dc00ff0e7b82 */ /* 0x000ef00000000800 */
[----:B------:R-:W4:Y:S01]  /*11c0*/  LDC R13, c[0x0][0x374] ;  /* 0x0000dd00ff0d7b82 */ /* 0x000f220000000800 */
[----:B-1----:R-:W-:-:S07]  /*11d0*/  ISETP.NE.AND P1, PT, R4, 0x1, PT ;  /* 0x000000010400780c */ /* 0x002fce0003f25270 */
[----:B------:R-:W3:Y:S01]  /*11e0*/  LDC.64 R6, c[0x0][0xb10] ;  /* 0x0002c400ff067b82 */ /* 0x000ee20000000a00 */
[----:B--2---:R-:W-:-:S07]  /*11f0*/  ISETP.NE.AND P2, PT, R22, 0x1, PT ;  /* 0x000000011600780c */ /* 0x004fce0003f45270 */
[----:B------:R-:W1:Y:S08]  /*1200*/  LDC R12, c[0x0][0xb20] ;  /* 0x0002c800ff0c7b82 */ /* 0x000e700000000800 */
[----:B------:R-:W2:Y:S01]  /*1210*/  LDC.64 R2, c[0x0][0xb28] ;  /* 0x0002ca00ff027b82 */ /* 0x000ea20000000a00 */
[----:B----4-:R-:W-:-:S04]  /*1220*/  IMAD.HI.U32 R15, R13, R5, RZ ;  /* 0x000000050d0f7227 */ /* 0x010fc800078e00ff */
[----:B------:R-:W-:-:S04]  /*1230*/  IMAD.HI.U32 R5, R23, R5, RZ ;  /* 0x0000000517057227 */ /* 0x000fc800078e00ff */
[----:B---3--:R-:W-:-:S05]  /*1240*/  IMAD.HI.U32 R16, R14, R6, RZ ;  /* 0x000000060e107227 */ /* 0x008fca00078e00ff */
[-C--:B------:R-:W-:Y:S01]  /*1250*/  @P2 SHF.R.U32.HI R14, RZ, R7.reuse, R16 ;  /* 0x00000007ff0e2219 */ /* 0x080fe20000011610 */
[----:B------:R-:W-:Y:S01]  /*1260*/  IMAD.HI.U32 R16, R9, R6, RZ ;  /* 0x0000000609107227 */ /* 0x000fe200078e00ff */
[-C--:B-1----:R-:W-:Y:S02]  /*1270*/  @P1 SHF.R.U32.HI R13, RZ, R12.reuse, R15 ;  /* 0x0000000cff0d1219 */ /* 0x082fe4000001160f */
[----:B------:R-:W-:Y:S02]  /*1280*/  SHF.R.U32.HI R5, RZ, R12, R5 ;  /* 0x0000000cff057219 */ /* 0x000fe40000011605 */
[----:B------:R-:W-:Y:S02]  /*1290*/  SHF.R.U32.HI R16, RZ, R7, R16 ;  /* 0x00000007ff107219 */ /* 0x000fe40000011610 */
[----:B------:R-:W-:Y:S01]  /*12a0*/  SEL R5, R23, R5, !P1 ;  /* 0x0000000517057207 */ /* 0x000fe20004800000 */
[----:B--2---:R-:W-:Y:S01]  /*12b0*/  IMAD.HI.U32 R15, R13, R2, RZ ;  /* 0x000000020d0f7227 */ /* 0x004fe200078e00ff */
[----:B------:R-:W-:-:S03]  /*12c0*/  SEL R16, R9, R16, !P2 ;  /* 0x0000001009107207 */ /* 0x000fc60005000000 */
[----:B------:R-:W-:Y:S01]  /*12d0*/  IMAD.HI.U32 R6, R14, R2, RZ ;  /* 0x000000020e067227 */ /* 0x000fe200078e00ff */
[----:B------:R-:W-:-:S04]  /*12e0*/  @P0 SHF.R.U32.HI R13, RZ, R3, R15 ;  /* 0x00000003ff0d0219 */ /* 0x000fc8000001160f */
[----:B------:R-:W-:Y:S01]  /*12f0*/  @P0 SHF.R.U32.HI R14, RZ, R3, R6 ;  /* 0x00000003ff0e0219 */ /* 0x000fe20000011606 */
[----:B------:R-:W-:-:S04]  /*1300*/  IMAD R13, R13, R11, RZ ;  /* 0x0000000b0d0d7224 */ /* 0x000fc800078e02ff */
[----:B------:R-:W-:Y:S01]  /*1310*/  IMAD R6, R14, R11, RZ ;  /* 0x0000000b0e067224 */ /* 0x000fe200078e02ff */
[----:B------:R-:W-:-:S04]  /*1320*/  ISETP.GE.AND P1, PT, R5, R13, PT ;  /* 0x0000000d0500720c */ /* 0x000fc80003f26270 */
[----:B------:R-:W-:Y:S01]  /*1330*/  ISETP.GE.OR P1, PT, R16, R6, P1 ;  /* 0x000000061000720c */ /* 0x000fe20000f26670 */
[----:B------:R-:W-:-:S05]  /*1340*/  IMAD.HI.U32 R6, R5, R2, RZ ;  /* 0x0000000205067227 */ /* 0x000fca00078e00ff */
[----:B------:R-:W-:-:S04]  /*1350*/  SHF.R.U32.HI R6, RZ, R3, R6 ;  /* 0x00000003ff067219 */ /* 0x000fc80000011606 */
[----:B------:R-:W-:-:S03]  /*1360*/  SEL R6, R5, R6, !P0 ;  /* 0x0000000605067207 */ /* 0x000fc60004000000 */
[----:B------:R-:W-:Y:S01]  /*1370*/  @!P1 IMAD.HI.U32 R7, R16, R2, RZ ;  /* 0x0000000210079227 */ /* 0x000fe200078e00ff */
[----:B------:R-:W-:-:S04]  /*1380*/  IADD3 R2, PT, PT, -R6, RZ, RZ ;  /* 0x000000ff06027210 */ /* 0x000fc80007ffe1ff */
[----:B------:R-:W-:Y:S01]  /*1390*/  @!P1 SHF.R.U32.HI R3, RZ, R3, R7 ;  /* 0x00000003ff039219 */ /* 0x000fe20000011607 */
[----:B------:R-:W-:Y:S01]  /*13a0*/  IMAD R2, R11, R2, R5 ;  /* 0x000000020b027224 */ /* 0x000fe200078e0205 */
[----:B------:R-:W-:Y:S02]  /*13b0*/  IADD3 R7, PT, PT, -R5, RZ, RZ ;  /* 0x000000ff05077210 */ /* 0x000fe40007ffe1ff */
[----:B------:R-:W-:-:S03]  /*13c0*/  @!P1 SEL R3, R16, R3, !P0 ;  /* 0x0000000310039207 */ /* 0x000fc60004000000 */
[----:B------:R-:W-:Y:S02]  /*13d0*/  IMAD R7, R4, R7, R23 ;  /* 0x0000000704077224 */ /* 0x000fe400078e0217 */
[--C-:B------:R-:W-:Y:S02]  /*13e0*/  @!P1 IMAD.IADD R6, R6, 0x1, -R3.reuse ;  /* 0x0000000106069824 */ /* 0x100fe400078e0a03 */
[----:B------:R-:W-:Y:S01]  /*13f0*/  @!P1 IMAD R3, R2, R14, R3 ;  /* 0x0000000e02039224 */ /* 0x000fe200078e0203 */
[----:B------:R-:W-:Y:S01]  /*1400*/  IADD3 R2, PT, PT, -R16, RZ, RZ ;  /* 0x000000ff10027210 */ /* 0x000fe20007ffe1ff */
[----:B------:R-:W-:Y:S02]  /*1410*/  @!P1 IMAD R5, R6, R11, R16 ;  /* 0x0000000b06059224 */ /* 0x000fe400078e0210 */
[----:B------:R-:W-:Y:S02]  /*1420*/  @!P1 IMAD.MOV.U32 R16, RZ, RZ, R3 ;  /* 0x000000ffff109224 */ /* 0x000fe400078e0003 */
[----:B------:R-:W-:-:S02]  /*1430*/  IMAD R2, R22, R2, R9 ;  /* 0x0000000216027224 */ /* 0x000fc400078e0209 */
[----:B------:R-:W-:Y:S02]  /*1440*/  IMAD R23, R5, R4, R7 ;  /* 0x0000000405177224 */ /* 0x000fe400078e0207 */
[----:B------:R-:W-:Y:S02]  /*1450*/  IMAD R22, R16, R22, R2 ;  /* 0x0000001610167224 */ /* 0x000fe400078e0202 */
.L_x_18:
[----:B------:R-:W-:Y:S05]  /*1460*/  BRA.U UP3, `(.L_x_19) ;  /* 0x0000000103407547 */ /* 0x000fea000b800000 */
[----:B------:R-:W1:Y:S08]  /*1470*/  LDC.64 R4, c[0x0][0xb10] ;  /* 0x0002c400ff047b82 */ /* 0x000e700000000a00 */
[----:B------:R-:W2:Y:S08]  /*1480*/  LDC.64 R2, c[0x0][0xb18] ;  /* 0x0002c600ff027b82 */ /* 0x000eb00000000a00 */
[----:B------:R-:W3:Y:S08]  /*1490*/  LDC R6, c[0x0][0xb20] ;  /* 0x0002c800ff067b82 */ /* 0x000ef00000000800 */
[----:B------:R-:W4:Y:S01]  /*14a0*/  LDC R7, c[0x0][0xb0c] ;  /* 0x0002c300ff077b82 */ /* 0x000f220000000800 */
[----:B-1----:R-:W-:-:S05]  /*14b0*/  IMAD.HI.U32 R4, R22, R4, RZ ;  /* 0x0000000416047227 */ /* 0x002fca00078e00ff */
[----:B------:R-:W-:Y:S01]  /*14c0*/  SHF.R.U32.HI R4, RZ, R5, R4 ;  /* 0x00000005ff047219 */ /* 0x000fe20000011604 */
[----:B--2---:R-:W-:Y:S01]  /*14d0*/  IMAD.HI.U32 R3, R23, R3, RZ ;  /* 0x0000000317037227 */ /* 0x004fe200078e00ff */
[----:B------:R-:W-:-:S04]  /*14e0*/  ISETP.NE.AND P0, PT, R2, 0x1, PT ;  /* 0x000000010200780c */ /* 0x000fc80003f05270 */
[----:B---3--:R-:W-:-:S04]  /*14f0*/  SHF.R.U32.HI R3, RZ, R6, R3 ;  /* 0x00000006ff037219 */ /* 0x008fc80000011603 */
[----:B------:R-:W-:Y:S02]  /*1500*/  SEL R3, R23, R3, !P0 ;  /* 0x0000000317037207 */ /* 0x000fe40004000000 */
[----:B----4-:R-:W-:-:S04]  /*1510*/  ISETP.NE.AND P1, PT, R7, 0x1, PT ;  /* 0x000000010700780c */ /* 0x010fc80003f25270 */
[----:B------:R-:W-:-:S05]  /*1520*/  SEL R5, R22, R4, !P1 ;  /* 0x0000000416057207 */ /* 0x000fca0004800000 */
[----:B------:R-:W-:Y:S02]  /*1530*/  IMAD.IADD R4, R3, 0x1, -R5 ;  /* 0x0000000103047824 */ /* 0x000fe400078e0a05 */
[----:B------:R-:W-:Y:S02]  /*1540*/  IMAD.IADD R3, R5, 0x1, -R3 ;  /* 0x0000000105037824 */ /* 0x000fe400078e0a03 */
[----:B------:R-:W-:Y:S02]  /*1550*/  IMAD R22, R4, R7, R22 ;  /* 0x0000000704167224 */ /* 0x000fe400078e0216 */
[----:B------:R-:W-:Y:S02]  /*1560*/  IMAD R23, R3, R2, R23 ;  /* 0x0000000203177224 */ /* 0x000fe400078e0217 */
.L_x_19:
[----:B------:R-:W-:Y:S05]  /*1570*/  BRA.U !UP1, `(.L_x_20) ;  /* 0x00000001090c7547 */ /* 0x000fea000b800000 */
[----:B------:R-:W-:Y:S01]  /*1580*/  UCGABAR_WAIT ;  /* 0x0000000000007dc7 */ /* 0x000fe20008000000 */
[----:B------:R-:W-:Y:S01]  /*1590*/  CCTL.IVALL ;  /* 0x00000000ff00798f */ /* 0x000fe20002000000 */
[----:B------:R-:W-:Y:S05]  /*15a0*/  BRA `(.L_x_21) ;  /* 0x0000000000047947 */ /* 0x000fea0003800000 */
.L_x_20:
[----:B------:R-:W-:Y:S06]  /*15b0*/  BAR.SYNC.DEFER_BLOCKING 0x0 ;  /* 0x0000000000007b1d */ /* 0x000fec0000010000 */
.L_x_21:
[----:B------:R-:W-:Y:S05]  /*15c0*/  BRA.U UP2, `(.L_x_22) ;  /* 0x0000001502407547 */ /* 0x000fea000b800000 */
[----:B------:R-:W1:Y:S01]  /*15d0*/  LDCU UR4, c[0x0][0x38c] ;  /* 0x00007180ff0477ac */ /* 0x000e620008000800 */
[----:B------:R-:W2:Y:S01]  /*15e0*/  LDC R8, c[0x0][0x370] ;  /* 0x0000dc00ff087b82 */ /* 0x000ea20000000800 */
[C---:B------:R-:W-:Y:S02]  /*15f0*/  IMAD.SHL.U32 R17, R9.reuse, 0x40, RZ ;  /* 0x0000004009117824 */ /* 0x040fe400078e00ff */
[----:B------:R-:W-:Y:S01]  /*1600*/  HFMA2 R15, -RZ, RZ, 0, 5.9604644775390625e-08 ;  /* 0x00000001ff0f7431 */ /* 0x000fe200000001ff */
[----:B------:R-:W-:Y:S01]  /*1610*/  UISETP.NE.AND UP1, UPT, UR10, URZ, UPT ;  /* 0x000000ff0a00728c */ /* 0x000fe2000bf25270 */
[----:B------:R-:W-:Y:S01]  /*1620*/  ISETP.NE.AND P4, PT, R10, RZ, P5 ;  /* 0x000000ff0a00720c */ /* 0x000fe20002f85270 */
[----:B------:R-:W-:Y:S01]  /*1630*/  IMAD.SHL.U32 R16, R9, 0x80, RZ ;  /* 0x0000008009107824 */ /* 0x000fe200078e00ff */
[----:B------:R-:W-:Y:S01]  /*1640*/  CS2R R12, SRZ ;  /* 0x00000000000c7805 */ /* 0x000fe2000001ff00 */
[----:B------:R-:W-:Y:S01]  /*1650*/  IMAD.MOV.U32 R14, RZ, RZ, RZ ;  /* 0x000000ffff0e7224 */ /* 0x000fe200078e00ff */
[----:B------:R-:W3:Y:S01]  /*1660*/  LDC R0, c[0x0][0x374] ;  /* 0x0000dd00ff007b82 */ /* 0x000ee20000000800 */
[----:B------:R-:W-:Y:S01]  /*1670*/  MOV R11, 0x1 ;  /* 0x00000001000b7802 */ /* 0x000fe20000000f00 */
[----:B------:R-:W4:Y:S01]  /*1680*/  LDCU.64 UR14, c[0x0][0x348] ;  /* 0x00006900ff0e77ac */ /* 0x000f220008000a00 */
[----:B------:R-:W-:Y:S01]  /*1690*/  LOP3.LUT R17, R17, 0x40, RZ, 0xc0, !PT ;  /* 0x0000004011117812 */ /* 0x000fe200078ec0ff */
[----:B------:R-:W-:Y:S01]  /*16a0*/  USEL UR22, UR6, 0x2, UP1 ;  /* 0x0000000206167887 */ /* 0x000fe20008800000 */
[----:B------:R-:W-:Y:S01]  /*16b0*/  UMOV UR23, URZ ;  /* 0x000000ff00177c82 */ /* 0x000fe20008000000 */
[----:B-1----:R-:W-:-:S04]  /*16c0*/  UIADD3 UR5, UPT, UPT, UR4, 0x3f, URZ ;  /* 0x0000003f04057890 */ /* 0x002fc8000fffe0ff */
[----:B------:R-:W-:-:S04]  /*16d0*/  USHF.R.S32.HI UR7, URZ, 0x1f, UR5 ;  /* 0x0000001fff077899 */ /* 0x000fc80008011405 */
[----:B------:R-:W-:Y:S02]  /*16e0*/  ULEA.HI UR7, UR7, UR5, URZ, 0x6 ;  /* 0x0000000507077291 */ /* 0x000fe4000f8f30ff */
[----:B------:R-:W-:Y:S02]  /*16f0*/  UIADD3 UR5, UPT, UPT, UR4, -0x1, URZ ;  /* 0xffffffff04057890 */ /* 0x000fe4000fffe0ff */
[----:B------:R-:W-:Y:S02]  /*1700*/  USHF.R.S32.HI UR7, URZ, 0x6, UR7 ;  /* 0x00000006ff077899 */ /* 0x000fe40008011407 */
[----:B------:R-:W-:Y:S02]  /*1710*/  UISETP.GE.U32.AND UP2, UPT, UR5, -0x7f, UPT ;  /* 0xffffff810500788c */ /* 0x000fe4000bf46070 */
[----:B------:R-:W-:Y:S02]  /*1720*/  UISETP.LT.U32.AND UP0, UPT, UR7, 0x8, UPT ;  /* 0x000000080700788c */ /* 0x000fe4000bf01070 */
[----:B------:R-:W-:-:S02]  /*1730*/  UIADD3 UR4, UPT, UPT, UR4, 0x7e, URZ ;  /* 0x0000007e04047890 */ /* 0x000fc4000fffe0ff */
[----:B------:R-:W-:-:S04]  /*1740*/  USEL UR5, UR7, 0x8, UP0 ;  /* 0x0000000807057887 */ /* 0x000fc80008000000 */
[----:B------:R-:W-:Y:S02]  /*1750*/  UIADD3 UR21, UPT, UPT, UR5, -0x1, URZ ;  /* 0xffffffff05157890 */ /* 0x000fe4000fffe0ff */
[----:B------:R-:W-:Y:S02]  /*1760*/  @UP2 UIADD3 UR21, UPT, UPT, UR5, URZ, URZ ;  /* 0x000000ff05152290 */ /* 0x000fe4000fffe0ff */
[----:B------:R-:W-:Y:S02]  /*1770*/  UIADD3 UR24, UPT, UPT, UR7, -UR5, URZ ;  /* 0x8000000507187290 */ /* 0x000fe4000fffe0ff */
[----:B------:R-:W-:Y:S02]  /*1780*/  UIADD3 UR13, UPT, UPT, UR21, 0x1, URZ ;  /* 0x00000001150d7890 */ /* 0x000fe4000fffe0ff */
[----:B--2-4-:R-:W-:-:S12]  /*1790*/  UIADD3 UR21, UPT, UPT, -UR21, URZ, URZ ;  /* 0x000000ff15157290 */ /* 0x014fd8000fffe1ff */
.L_x_42:
[----:B------:R-:W-:Y:S01]  /*17a0*/  UISETP.NE.AND UP0, UPT, UR37, URZ, UPT ;  /* 0x000000ff2500728c */ /* 0x000fe2000bf05270 */
[----:B------:R-:W1:Y:S08]  /*17b0*/  S2UR UR37, SR_CgaCtaId ;  /* 0x00000000002579c3 */ /* 0x000e700000008800 */
[----:B------:R-:W-:Y:S05]  /*17c0*/  BRA.U UP0, `(.L_x_23) ;  /* 0x0000000100347547 */ /* 0x000fea000b800000 */
[----:B------:R-:W2:Y:S01]  /*17d0*/  S2R R2, SR_CgaCtaId ;  /* 0x0000000000027919 */ /* 0x000ea20000008800 */
[----:B------:R-:W-:-:S04]  /*17e0*/  MOV R3, 0x400 ;  /* 0x0000040000037802 */ /* 0x000fc80000000f00 */
[----:B--2---:R-:W-:Y:S02]  /*17f0*/  LEA R2, R2, R3, 0x18 ;  /* 0x0000000302027211 */ /* 0x004fe400078ec0ff */
[----:B------:R-:W-:-:S03]  /*1800*/  SHF.L.U32 R3, R11, 0x1f, RZ ;  /* 0x0000001f0b037819 */ /* 0x000fc600000006ff */
[----:B------:R-:W-:-:S04]  /*1810*/  IMAD R2, R12, 0x8, R2 ;  /* 0x000000080c027824 */ /* 0x000fc800078e0202 */
[----:B------:R-:W2:Y:S02]  /*1820*/  SYNCS.PHASECHK.TRANS64.TRYWAIT P0, [R2+URZ+0x140], R3 ;  /* 0x00014003020075a7 */ /* 0x000ea400080011ff */
[----:B--2---:R-:W-:Y:S05]  /*1830*/  @!P0 BRA `(.L_x_24) ;  /* 0x0000008c00308947 */ /* 0x004fea0003800000 */
.L_x_233:
[----:B------:R-:W-:Y:S01]  /*1840*/  VIADD R12, R12, 0x1 ;  /* 0x000000010c0c7836 */ /* 0x000fe20000000000 */
[----:B------:R2:W-:Y:S04]  /*1850*/  SYNCS.ARRIVE.TRANS64.A1T0 RZ, [R2+URZ+0x130], RZ ;  /* 0x000130ff02ff79a7 */ /* 0x0005e800081000ff */
[----:B------:R-:W-:-:S04]  /*1860*/  ISETP.NE.AND P0, PT, R12, 0x2, PT ;  /* 0x000000020c00780c */ /* 0x000fc80003f05270 */
[----:B------:R-:W-:Y:S02]  /*1870*/  SEL R12, R12, RZ, P0 ;  /* 0x000000ff0c0c7207 */ /* 0x000fe40000000000 */
[----:B--2---:R-:W-:-:S04]  /*1880*/  SEL R2, RZ, 0x1, P0 ;  /* 0x00000001ff027807 */ /* 0x004fc80000000000 */
[----:B------:R-:W-:-:S07]  /*1890*/  LOP3.LUT R11, R11, R2, RZ, 0x3c, !PT ;  /* 0x000000020b0b7212 */ /* 0x000fce00078e3cff */
.L_x_23:
[----:B------:R-:W-:Y:S01]  /*18a0*/  UMOV UR6, 0x400 ;  /* 0x0000040000067882 */ /* 0x000fe20000000000 */
[----:B------:R-:W-:Y:S01]  /*18b0*/  SHF.L.U32 R2, R15, 0x1f, RZ ;  /* 0x0000001f0f027819 */ /* 0x000fe200000006ff */
[----:B-1----:R-:W-:Y:S01]  /*18c0*/  ULEA UR6, UR37, UR6, 0x18 ;  /* 0x0000000625067291 */ /* 0x002fe2000f8ec0ff */
[----:B------:R-:W-:Y:S01]  /*18d0*/  R2UR UR35, R16 ;  /* 0x00000000102372ca */ /* 0x000fe200000e0000 */
[----:B------:R-:W-:Y:S01]  /*18e0*/  UISETP.GE.U32.AND UP0, UPT, UR4, 0x7f, UPT ;  /* 0x0000007f0400788c */ /* 0x000fe2000bf06070 */
[----:B------:R-:W-:Y:S01]  /*18f0*/  R2UR UR11, R17 ;  /* 0x00000000110b72ca */ /* 0x000fe200000e0000 */
[----:B------:R-:W-:Y:S01]  /*1900*/  ULEA UR8, UR23, UR6, 0x3 ;  /* 0x0000000617087291 */ /* 0x000fe2000f8e18ff */
[----:B------:R-:W-:-:S08]  /*1910*/  UMOV UR25, URZ ;  /* 0x000000ff00197c82 */ /* 0x000fd00008000000 */
[----:B------:R1:W2:Y:S01]  /*1920*/  SYNCS.PHASECHK.TRANS64.TRYWAIT P0, [UR8+0x40], R2 ;  /* 0x00004002ff0075a7 */ /* 0x0002a20008001108 */
[----:B------:R-:W-:-:S13]  /*1930*/  R2UR UR8, R23 ;  /* 0x00000000170872ca */ /* 0x000fda00000e0000 */
[----:B------:R-:W-:Y:S01]  /*1940*/  ULEA UR11, UR8, UR11, 0x7 ;  /* 0x0000000b080b7291 */ /* 0x000fe2000f8e38ff */
[----:B-1----:R-:W-:-:S05]  /*1950*/  LEA.HI R2, R22, R22, RZ, 0x1 ;  /* 0x0000001616027211 */ /* 0x002fca00078f08ff */
[----:B------:R-:W-:-:S05]  /*1960*/  IMAD.SHL.U32 R2, R2, 0x80, RZ ;  /* 0x0000008002027824 */ /* 0x000fca00078e00ff */
[----:B------:R-:W-:-:S04]  /*1970*/  LOP3.LUT R2, R2, 0xffffff00, RZ, 0xc0, !PT ;  /* 0xffffff0002027812 */ /* 0x000fc800078ec0ff */
[----:B------:R-:W-:-:S13]  /*1980*/  R2UR UR9, R2 ;  /* 0x00000000020972ca */ /* 0x000fda00000e0000 */
[----:B------:R-:W-:Y:S01]  /*1990*/  ULOP3.LUT UR35, UR9, 0x80, UR35, 0xf8, !UPT ;  /* 0x0000008009237892 */ /* 0x000fe2000f8ef823 */
[----:B------:R-:W-:Y:S11]  /*19a0*/  BRA.U !UP0, `(.L_x_25) ;  /* 0x0000000108c07547 */ /* 0x000ff6000b800000 */
[----:B------:R-:W-:Y:S01]  /*19b0*/  UMOV UR16, UR21 ;  /* 0x0000001500107c82 */ /* 0x000fe20008000000 */
[----:B------:R-:W-:Y:S01]  /*19c0*/  UMOV UR17, UR23 ;  /* 0x0000001700117c82 */ /* 0x000fe20008000000 */
[----:B------:R-:W-:-:S05]  /*19d0*/  UMOV UR34, URZ ;  /* 0x000000ff00227c82 */ /* 0x000fca0008000000 */
.L_x_31:
[----:B------:R-:W-:Y:S01]  /*19e0*/  ULEA UR33, UR17, UR6, 0x3 ;  /* 0x0000000611217291 */ /* 0x000fe2000f8e18ff */
[----:B------:R-:W-:Y:S01]  /*19f0*/  @P5 MOV R3, 0xc000 ;  /* 0x0000c00000035802 */ /* 0x000fe20000000f00 */
[----:B-12-4-:R-:W-:Y:S10]  /*1a00*/  @P0 BRA `(.L_x_26) ;  /* 0x00000000000c0947 */ /* 0x016ff40003800000 */
[----:B------:R-:W-:-:S04]  /*1a10*/  SHF.L.U32 R4, R15, 0x1f, RZ ;  /* 0x0000001f0f047819 */ /* 0x000fc800000006ff */
[----:B------:R-:W1:Y:S02]  /*1a20*/  SYNCS.PHASECHK.TRANS64.TRYWAIT P0, [UR33+0x40], R4 ;  /* 0x00004004ff0075a7 */ /* 0x000e640008001121 */
[----:B-1----:R-:W-:Y:S05]  /*1a30*/  @!P0 BRA `(.L_x_27) ;  /* 0x0000008800c48947 */ /* 0x002fea0003800000 */
.L_x_26:
[----:B------:R2:W-:Y:S01]  /*1a40*/  @P5 SYNCS.ARRIVE.TRANS64 RZ, [UR33], R3 ;  /* 0x00000003ffff59a7 */ /* 0x0005e20008000021 */
[----:B------:R-:W-:Y:S02]  /*1a50*/  ULOP3.LUT UR8, UR22, 0x2, URZ, 0xfc, !UPT ;  /* 0x0000000216087892 */ /* 0x000fe4000f8efcff */
[----:B------:R-:W-:Y:S02]  /*1a60*/  UIADD3 UR16, UPT, UPT, UR16, 0x1, URZ ;  /* 0x0000000110107890 */ /* 0x000fe4000fffe0ff */
[----:B------:R-:W-:Y:S02]  /*1a70*/  UISETP.NE.AND UP0, UPT, UR8, 0x2, UPT ;  /* 0x000000020800788c */ /* 0x000fe4000bf05270 */
[----:B------:R-:W-:-:S07]  /*1a80*/  UISETP.NE.AND UP2, UPT, UR16, 0x1, UPT ;  /* 0x000000011000788c */ /* 0x000fce000bf45270 */
[----:B------:R-:W-:Y:S05]  /*1a90*/  BRA.U UP0, `(.L_x_28) ;  /* 0x0000000100047547 */ /* 0x000fea000b800000 */
[----:B------:R-:W-:Y:S05]  /*1aa0*/  BPT.TRAP 0x1 ;  /* 0x000000040000795c */ /* 0x000fea0000300000 */
.L_x_28:
[----:B------:R-:W-:Y:S04]  /*1ab0*/  BSSY.RECONVERGENT B0, `(.L_x_29) ;  /* 0x0000003000007945 */ /* 0x000fe80003800200 */
[----:B------:R-:W-:Y:S05]  /*1ac0*/  @!P4 BRA `(.L_x_30) ;  /* 0x000000000004c947 */ /* 0x000fea0003800000 */
[----:B------:R-:W-:Y:S05]  /*1ad0*/  BPT.TRAP 0x1 ;  /* 0x000000040000795c */ /* 0x000fea0000300000 */
.L_x_30:
[----:B------:R-:W-:Y:S05]  /*1ae0*/  BSYNC.RECONVERGENT B0 ;  /* 0x0000000000007941 */ /* 0x000fea0003800200 */
.L_x_29:
[----:B------:R-:W-:Y:S02]  /*1af0*/  UIADD3 UR23, UPT, UPT, UR17, 0x1, URZ ;  /* 0x0000000111177890 */ /* 0x000fe4000fffe0ff */
[----:B------:R-:W-:Y:S02]  /*1b00*/  ULEA UR32, UR17, UR6, 0xe ;  /* 0x0000000611207291 */ /* 0x000fe4000f8e70ff */
[----:B------:R-:W-:Y:S02]  /*1b10*/  UISETP.NE.AND UP0, UPT, UR23, 0x8, UPT ;  /* 0x000000081700788c */ /* 0x000fe4000bf05270 */
[----:B------:R-:W-:Y:S02]  /*1b20*/  UIADD3 UR28, UP1, UPT, UR14, 0x80, URZ ;  /* 0x000000800e1c7890 */ /* 0x000fe4000ff3e0ff */
[----:B------:R-:W-:Y:S02]  /*1b30*/  USEL UR9, URZ, 0x1, UP0 ;  /* 0x00000001ff097887 */ /* 0x000fe40008000000 */
[----:B------:R-:W-:-:S02]  /*1b40*/  USEL UR23, UR23, URZ, UP0 ;  /* 0x000000ff17177287 */ /* 0x000fc40008000000 */
[----:B------:R-:W-:Y:S02]  /*1b50*/  UIADD3 UR26, UP0, UPT, UR14, 0x180, URZ ;  /* 0x000001800e1a7890 */ /* 0x000fe4000ff1e0ff */
[----:B------:R-:W-:Y:S01]  /*1b60*/  ULEA UR8, UR23, UR6, 0x3 ;  /* 0x0000000617087291 */ /* 0x000fe2000f8e18ff */
[----:B------:R-:W-:Y:S01]  /*1b70*/  LOP3.LUT R15, R15, UR9, RZ, 0x3c, !PT ;  /* 0x000000090f0f7c12 */ /* 0x000fe2000f8e3cff */
[----:B------:R-:W-:Y:S02]  /*1b80*/  ULOP3.LUT UR33, UR33, 0xfefffff8, URZ, 0xc0, !UPT ;  /* 0xfefffff821217892 */ /* 0x000fe4000f8ec0ff */
[----:B------:R-:W-:Y:S01]  /*1b90*/  UIADD3.X UR29, UPT, UPT, URZ, UR15, URZ, UP1, !UPT ;  /* 0x0000000fff1d7290 */ /* 0x000fe20008ffe4ff */
[----:B-1----:R-:W-:Y:S01]  /*1ba0*/  SHF.L.U32 R2, R15, 0x1f, RZ ;  /* 0x0000001f0f027819 */ /* 0x002fe200000006ff */
[----:B------:R-:W-:Y:S02]  /*1bb0*/  UIADD3 UR32, UPT, UPT, UR32, 0x8400, URZ ;  /* 0x0000840020207890 */ /* 0x000fe4000fffe0ff */
[----:B------:R-:W-:Y:S01]  /*1bc0*/  UIADD3.X UR27, UPT, UPT, URZ, UR15, URZ, UP0, !UPT ;  /* 0x0000000fff1b7290 */ /* 0x000fe200087fe4ff */
[----:B------:R1:W4:Y:S01]  /*1bd0*/  SYNCS.PHASECHK.TRANS64.TRYWAIT P0, [UR8+0x40], R2 ;  /* 0x00004002ff0075a7 */ /* 0x0003220008001108 */
[----:B------:R-:W-:Y:S01]  /*1be0*/  ULEA UR8, UR17, UR6, 0xd ;  /* 0x0000000611087291 */ /* 0x000fe2000f8e68ff */
[----:B------:R-:W-:Y:S01]  /*1bf0*/  UMOV UR18, 0x0 ;  /* 0x0000000000127882 */ /* 0x000fe20000000000 */
[----:B------:R-:W-:-:S02]  /*1c00*/  UMOV UR19, 0x10000000 ;  /* 0x1000000000137882 */ /* 0x000fc40000000000 */
[----:B------:R-:W-:Y:S01]  /*1c10*/  UIADD3 UR8, UPT, UPT, UR8, 0x28400, URZ ;  /* 0x0002840008087890 */ /* 0x000fe2000fffe0ff */
[----:B------:R2:W-:Y:S01]  /*1c20*/  UTMALDG.3D.2CTA [UR32], [UR28], desc[UR18] ;  /* 0x000012201c0075b4 */ /* 0x0005e20008211000 */
[----:B------:R-:W-:Y:S01]  /*1c30*/  UMOV UR10, UR34 ;  /* 0x00000022000a7c82 */ /* 0x000fe20008000000 */
[----:B------:R-:W-:Y:S01]  /*1c40*/  UMOV UR12, UR36 ;  /* 0x00000024000c7c82 */ /* 0x000fe20008000000 */
[----:B------:R-:W-:Y:S01]  /*1c50*/  UMOV UR9, UR33 ;  /* 0x0000002100097c82 */ /* 0x000fe20008000000 */
[----:B------:R-:W-:Y:S01]  /*1c60*/  UMOV UR25, UR13 ;  /* 0x0000000d00197c82 */ /* 0x000fe20008000000 */
[----:B------:R-:W-:-:S03]  /*1c70*/  UMOV UR17, UR23 ;  /* 0x0000001700117c82 */ /* 0x000fc60008000000 */
[----:B------:R1:W-:Y:S01]  /*1c80*/  UTMALDG.3D.2CTA [UR8], [UR26], desc[UR18] ;  /* 0x000012081a0075b4 */ /* 0x0003e20008211000 */
[----:B--2---:R-:W-:Y:S01]  /*1c90*/  UIADD3 UR34, UPT, UPT, UR34, 0x40, URZ ;  /* 0x0000004022227890 */ /* 0x004fe2000fffe0ff */
[----:B------:R-:W-:Y:S11]  /*1ca0*/  BRA.U UP2, `(.L_x_31) ;  /* 0xfffffffd024c7547 */ /* 0x000ff6000b83ffff */
.L_x_25:
[----:B--2-4-:R-:W-:Y:S01]  /*1cb0*/  PLOP3.LUT P0, PT, PT, PT, UP5, 0x80, 0x8 ;  /* 0x000000000008781c */ /* 0x014fe20003f0f058 */
[----:B-1----:R-:W-:Y:S01]  /*1cc0*/  ULEA UR8, UR23, UR6, 0x3 ;  /* 0x0000000617087291 */ /* 0x002fe2000f8e18ff */
[----:B------:R-:W-:Y:S01]  /*1cd0*/  SHF.L.U32 R2, R15, 0x1f, RZ ;  /* 0x0000001f0f027819 */ /* 0x000fe200000006ff */
[----:B------:R-:W-:-:S10]  /*1ce0*/  UISETP.GT.AND UP0, UPT, UR7, UR5, UPT ;  /* 0x000000050700728c */ /* 0x000fd4000bf04270 */
[----:B------:R-:W-:Y:S01]  /*1cf0*/  @!P0 SYNCS.ARRIVE.TRANS64.A1T0 RZ, [UR6+0xc8], RZ ;  /* 0x0000c8ffffff89a7 */ /* 0x000fe20008100006 */
[----:B------:R1:W2:Y:S01]  /*1d00*/  SYNCS.PHASECHK.TRANS64.TRYWAIT P0, [UR8+0x40], R2 ;  /* 0x00004002ff0075a7 */ /* 0x0002a20008001108 */
[----:B------:R-:W-:Y:S05]  /*1d10*/  BRA.U !UP0, `(.L_x_32) ;  /* 0x0000000108c07547 */ /* 0x000fea000b800000 */
[----:B------:R-:W-:Y:S01]  /*1d20*/  UIADD3 UR26, UPT, UPT, UR24, UR25, URZ ;  /* 0x00000019181a7290 */ /* 0x000fe2000fffe0ff */
[----:B------:R-:W-:-:S11]  /*1d30*/  UMOV UR27, UR23 ;  /* 0x00000017001b7c82 */ /* 0x000fd60008000000 */
.L_x_38:
[----:B------:R-:W-:Y:S01]  /*1d40*/  ULEA UR17, UR27, UR6, 0x3 ;  /* 0x000000061b117291 */ /* 0x000fe2000f8e18ff */
[----:B--2---:R-:W-:Y:S01]  /*1d50*/  @P5 MOV R3, 0xc000 ;  /* 0x0000c00000035802 */ /* 0x004fe20000000f00 */
[----:B-12---:R-:W-:Y:S10]  /*1d60*/  @P0 BRA `(.L_x_33) ;  /* 0x00000000000c0947 */ /* 0x006ff40003800000 */
[----:B------:R-:W-:-:S04]  /*1d70*/  SHF.L.U32 R4, R15, 0x1f, RZ ;  /* 0x0000001f0f047819 */ /* 0x000fc800000006ff */
[----:B------:R-:W2:Y:S02]  /*1d80*/  SYNCS.PHASECHK.TRANS64.TRYWAIT P0, [UR17+0x40], R4 ;  /* 0x00004004ff0075a7 */ /* 0x000ea40008001111 */
[----:B--2---:R-:W-:Y:S05]  /*1d90*/  @!P0 BRA `(.L_x_34) ;  /* 0x0000008800048947 */ /* 0x004fea0003800000 */
.L_x_33:
[----:B------:R2:W-:Y:S01]  /*1da0*/  @P5 SYNCS.ARRIVE.TRANS64 RZ, [UR17], R3 ;  /* 0x00000003ffff59a7 */ /* 0x0005e20008000011 */
[----:B------:R-:W-:-:S04]  /*1db0*/  ULOP3.LUT UR8, UR22, 0x2, URZ, 0xfc, !UPT ;  /* 0x0000000216087892 */ /* 0x000fc8000f8efcff */
[----:B------:R-:W-:-:S09]  /*1dc0*/  UISETP.NE.AND UP0, UPT, UR8, 0x2, UPT ;  /* 0x000000020800788c */ /* 0x000fd2000bf05270 */
[----:B------:R-:W-:Y:S05]  /*1dd0*/  BRA.U UP0, `(.L_x_35) ;  /* 0x0000000100047547 */ /* 0x000fea000b800000 */
[----:B------:R-:W-:Y:S05]  /*1de0*/  BPT.TRAP 0x1 ;  /* 0x000000040000795c */ /* 0x000fea0000300000 */
.L_x_35:
[----:B------:R-:W-:Y:S04]  /*1df0*/  BSSY.RECONVERGENT B0, `(.L_x_36) ;  /* 0x0000003000007945 */ /* 0x000fe80003800200 */
[----:B------:R-:W-:Y:S05]  /*1e00*/  @!P4 BRA `(.L_x_37) ;  /* 0x000000000004c947 */ /* 0x000fea0003800000 */
[----:B------:R-:W-:Y:S05]  /*1e10*/  BPT.TRAP 0x1 ;  /* 0x000000040000795c */ /* 0x000fea0000300000 */
.L_x_37:
[----:B------:R-:W-:Y:S05]  /*1e20*/  BSYNC.RECONVERGENT B0 ;  /* 0x0000000000007941 */ /* 0x000fea0003800200 */
.L_x_36:
        /* <DEDUP_REMOVED lines=9> */
[----:B------:R-:W-:Y:S02]  /*1ec0*/  USHF.L.U32 UR18, UR25, 0x6, URZ ;  /* 0x0000000619127899 */ /* 0x000fe400080006ff */
[----:B------:R-:W-:Y:S01]  /*1ed0*/  ULOP3.LUT UR17, UR17, 0xfefffff8, URZ, 0xc0, !UPT ;  /* 0xfefffff811117892 */ /* 0x000fe2000f8ec0ff */
[----:B-1----:R-:W-:Y:S01]  /*1ee0*/  SHF.L.U32 R2, R15, 0x1f, RZ ;  /* 0x0000001f0f027819 */ /* 0x002fe200000006ff */
[----:B------:R-:W-:Y:S02]  /*1ef0*/  UIADD3 UR16, UPT, UPT, UR16, 0x8400, URZ ;  /* 0x0000840010107890 */ /* 0x000fe4000fffe0ff */
[----:B------:R-:W-:Y:S01]  /*1f00*/  UIADD3.X UR33, UPT, UPT, URZ, UR15, URZ, UP1, !UPT ;  /* 0x0000000fff217290 */ /* 0x000fe20008ffe4ff */
[----:B------:R4:W1:Y:S01]  /*1f10*/  SYNCS.PHASECHK.TRANS64.TRYWAIT P0, [UR8+0x40], R2 ;  /* 0x00004002ff0075a7 */ /* 0x0008620008001108 */
[----:B------:R-:W-:-:S02]  /*1f20*/  ULEA UR8, UR27, UR6, 0xd ;  /* 0x000000061b087291 */ /* 0x000fc4000f8e68ff */
[----:B------:R-:W-:Y:S02]  /*1f30*/  UIADD3.X UR31, UPT, UPT, URZ, UR15, URZ, UP0, !UPT ;  /* 0x0000000fff1f7290 */ /* 0x000fe400087fe4ff */
[----:B------:R-:W-:Y:S01]  /*1f40*/  UIADD3 UR8, UPT, UPT, UR8, 0x28400, URZ ;  /* 0x0002840008087890 */ /* 0x000fe2000fffe0ff */
[----:B------:R-:W-:Y:S01]  /*1f50*/  UMOV UR28, 0x0 ;  /* 0x00000000001c7882 */ /* 0x000fe20000000000 */
[----:B------:R-:W-:Y:S01]  /*1f60*/  UMOV UR29, 0x10000000 ;  /* 0x10000000001d7882 */ /* 0x000fe20000000000 */
[----:B------:R-:W-:Y:S01]  /*1f70*/  UMOV UR19, UR35 ;  /* 0x0000002300137c82 */ /* 0x000fe20008000000 */
[----:B------:R-:W-:Y:S01]  /*1f80*/  UMOV UR20, UR36 ;  /* 0x0000002400147c82 */ /* 0x000fe20008000000 */
[----:B------:R-:W-:Y:S01]  /*1f90*/  UMOV UR12, UR36 ;  /* 0x00000024000c7c82 */ /* 0x000fe20008000000 */
[----:B------:R-:W-:Y:S01]  /*1fa0*/  UMOV UR9, UR17 ;  /* 0x0000001100097c82 */ /* 0x000fe20008000000 */
[----:B------:R-:W-:Y:S01]  /*1fb0*/  UMOV UR10, UR18 ;  /* 0x00000012000a7c82 */ /* 0x000fe20008000000 */
[----:B------:R4:W-:Y:S01]  /*1fc0*/  UTMALDG.3D.2CTA [UR16], [UR32], desc[UR28] ;  /* 0x00001c10200075b4 */ /* 0x0009e20008211000 */
[----:B------:R-:W-:Y:S01]  /*1fd0*/  UIADD3 UR25, UPT, UPT, UR25, 0x1, URZ ;  /* 0x0000000119197890 */ /* 0x000fe2000fffe0ff */
[----:B------:R-:W-:-:S03]  /*1fe0*/  UMOV UR27, UR23 ;  /* 0x00000017001b7c82 */ /* 0x000fc60008000000 */
[----:B------:R-:W-:Y:S01]  /*1ff0*/  UISETP.NE.AND UP0, UPT, UR25, UR26, UPT ;  /* 0x0000001a1900728c */ /* 0x000fe2000bf05270 */
[----:B------:R4:W-:Y:S08]  /*2000*/  UTMALDG.3D.2CTA [UR8], [UR30], desc[UR28] ;  /* 0x00001c081e0075b4 */ /* 0x0009f00008211000 */
[----:B----4-:R-:W-:Y:S05]  /*2010*/  BRA.U UP0, `(.L_x_38) ;  /* 0xfffffffd00487547 */ /* 0x010fea000b83ffff */
.L_x_32:
[C---:B-1----:R-:W-:Y:S01]  /*2020*/  LEA R2, R14.reuse, UR6, 0x3 ;  /* 0x000000060e027c11 */ /* 0x042fe2000f8e18ff */
[----:B------:R-:W-:Y:S01]  /*2030*/  NOP ;  /* 0x0000000000007918 */ /* 0x000fe20000000000 */
[----:B--2---:R-:W-:Y:S02]  /*2040*/  SHF.L.U32 R3, R13, 0x1f, RZ ;  /* 0x0000001f0d037819 */ /* 0x004fe400000006ff */
[----:B------:R-:W-:Y:S02]  /*2050*/  LEA R4, R14, UR6, 0x4 ;  /* 0x000000060e047c11 */ /* 0x000fe4000f8e20ff */
[----:B------:R-:W1:Y:S02]  /*2060*/  SYNCS.PHASECHK.TRANS64.TRYWAIT P0, [R2+URZ+0xd0], R3 ;  /* 0x0000d003020075a7 */ /* 0x000e6400080011ff */
[----:B-1----:R-:W-:Y:S05]  /*2070*/  @!P0 BRA `(.L_x_39) ;  /* 0x0000008400648947 */ /* 0x002fea0003800000 */
.L_x_236:
[----:B------:R-:W2:Y:S01]  /*2080*/  LDS.128 R4, [R4+0x160] ;  /* 0x0001600004047984 */ /* 0x000ea20000000c00 */
[----:B------:R-:W-:Y:S01]  /*2090*/  ISETP.GE.AND P0, PT, R36, 0x1, PT ;  /* 0x000000012400780c */ /* 0x000fe20003f06270 */
[----:B-1----:R-:W-:Y:S01]  /*20a0*/  VIADD R2, R2, 0xe0 ;  /* 0x000000e002027836 */ /* 0x002fe20000000000 */
[----:B------:R-:W-:Y:S01]  /*20b0*/  @!PT LDS RZ, [RZ] ;  /* 0x00000000fffff984 */ /* 0x000fe20000000800 */
[----:B------:R-:W-:Y:S01]  /*20c0*/  @!PT LDS RZ, [RZ] ;  /* 0x00000000fffff984 */ /* 0x000fe20000000800 */
[----:B------:R-:W-:Y:S01]  /*20d0*/  @!PT LDS RZ, [RZ] ;  /* 0x00000000fffff984 */ /* 0x000fe20000000800 */
[----:B------:R-:W-:Y:S01]  /*20e0*/  @!PT LDS RZ, [RZ] ;  /* 0x00000000fffff984 */ /* 0x000fe20000000800 */
[----:B------:R1:W-:Y:S06]  /*20f0*/  MEMBAR.ALL.CTA ;  /* 0x0000000000007992 */ /* 0x0003ec0000008000 */
[----:B-1----:R-:W1:Y:S01]  /*2100*/  FENCE.VIEW.ASYNC.S ;  /* 0x00000000000073c6 */ /* 0x002e620000000000 */
[----:B------:R-:W-:-:S04]  /*2110*/  PRMT R2, RZ, 0x654, R2 ;  /* 0x00000654ff027816 */ /* 0x000fc80000000002 */
[----:B-1----:R1:W-:Y:S01]  /*2120*/  SYNCS.ARRIVE.TRANS64.RED.A1T0 RZ, [R2+URZ], RZ ;  /* 0x000000ff02ff79a7 */ /* 0x0023e200081004ff */
[----:B--2---:R-:W-:-:S13]  /*2130*/  LOP3.LUT P2, RZ, R6, 0x1, RZ, 0xc0, !PT ;  /* 0x0000000106ff7812 */ /* 0x004fda000784c0ff */
[----:B------:R-:W-:Y:S01]  /*2140*/  @P2 SHF.R.U32.HI R3, RZ, 0x10, R5 ;  /* 0x00000010ff032819 */ /* 0x000fe20000011605 */
[----:B------:R-:W-:Y:S01]  /*2150*/  VOTEU.ANY UP0, P2 ;  /* 0x0000000000ff7886 */ /* 0x000fe20001000100 */
[----:B------:R-:W-:Y:S02]  /*2160*/  @P2 MOV R10, R4 ;  /* 0x00000004000a2202 */ /* 0x000fe40000000f00 */
[----:B------:R-:W-:Y:S02]  /*2170*/  @P2 R2UR.BROADCAST UR8, R3 ;  /* 0x00000000030822ca */ /* 0x000fe400008e0000 */
[----:B------:R-:W-:-:S11]  /*2180*/  @P2 LOP3.LUT R9, R5, 0xffff, RZ, 0xc0, !PT ;  /* 0x0000ffff05092812 */ /* 0x000fd600078ec0ff */
[----:B------:R-:W-:Y:S01]  /*2190*/  @UP0 UMOV UR36, UR8 ;  /* 0x0000000800240c82 */ /* 0x000fe20008000000 */
[----:B-1----:R-:W-:Y:S05]  /*21a0*/  @!P0 BRA `(.L_x_40) ;  /* 0x0000000000b88947 */ /* 0x002fea0003800000 */
[----:B------:R-:W3:Y:S01]  /*21b0*/  LDC.64 R4, c[0x0][0xb18] ;  /* 0x0002c600ff047b82 */ /* 0x000ee20000000a00 */
[----:B------:R-:W-:-:S07]  /*21c0*/  ISETP.NE.AND P3, PT, R36, 0x1, PT ;  /* 0x000000012400780c */ /* 0x000fce0003f65270 */
[----:B------:R-:W1:Y:S08]  /*21d0*/  LDC.64 R6, c[0x0][0xb10] ;  /* 0x0002c400ff067b82 */ /* 0x000e700000000a00 */
[----:B------:R-:W2:Y:S08]  /*21e0*/  LDC R18, c[0x0][0xb20] ;  /* 0x0002c800ff127b82 */ /* 0x000eb00000000800 */
[----:B------:R-:W4:Y:S01]  /*21f0*/  LDC R19, c[0x0][0xb0c] ;  /* 0x0002c300ff137b82 */ /* 0x000f220000000800 */
[----:B---3--:R-:W-:Y:S01]  /*2200*/  IMAD.HI.U32 R21, R0, R5, RZ ;  /* 0x0000000500157227 */ /* 0x008fe200078e00ff */
[----:B------:R-:W-:-:S03]  /*2210*/  ISETP.NE.AND P0, PT, R4, 0x1, PT ;  /* 0x000000010400780c */ /* 0x000fc60003f05270 */
[----:B------:R-:W-:-:S03]  /*2220*/  IMAD.HI.U32 R5, R9, R5, RZ ;  /* 0x0000000509057227 */ /* 0x000fc600078e00ff */
[----:B------:R-:W3:Y:S01]  /*2230*/  LDC.64 R2, c[0x0][0xb28] ;  /* 0x0002ca00ff027b82 */ /* 0x000ee20000000a00 */
[----:B-1----:R-:W-:-:S04]  /*2240*/  IMAD.HI.U32 R22, R8, R6, RZ ;  /* 0x0000000608167227 */ /* 0x002fc800078e00ff */
[----:B------:R-:W-:Y:S01]  /*2250*/  IMAD.HI.U32 R23, R10, R6, RZ ;  /* 0x000000060a177227 */ /* 0x000fe200078e00ff */
[----:B------:R-:W-:Y:S02]  /*2260*/  SHF.R.U32.HI R22, RZ, R7, R22 ;  /* 0x00000007ff167219 */ /* 0x000fe40000011616 */
[-C--:B--2---:R-:W-:Y:S02]  /*2270*/  SHF.R.U32.HI R21, RZ, R18.reuse, R21 ;  /* 0x00000012ff157219 */ /* 0x084fe40000011615 */
[----:B------:R-:W-:Y:S02]  /*2280*/  SHF.R.U32.HI R5, RZ, R18, R5 ;  /* 0x00000012ff057219 */ /* 0x000fe40000011605 */
[----:B------:R-:W-:Y:S02]  /*2290*/  SEL R21, R0, R21, !P0 ;  /* 0x0000001500157207 */ /* 0x000fe40004000000 */
[----:B------:R-:W-:Y:S02]  /*22a0*/  SHF.R.U32.HI R23, RZ, R7, R23 ;  /* 0x00000007ff177219 */ /* 0x000fe40000011617 */
[----:B----4-:R-:W-:-:S02]  /*22b0*/  ISETP.NE.AND P1, PT, R19, 0x1, PT ;  /* 0x000000011300780c */ /* 0x010fc40003f25270 */
[----:B------:R-:W-:Y:S02]  /*22c0*/  SEL R5, R9, R5, !P0 ;  /* 0x0000000509057207 */ /* 0x000fe40004000000 */
[----:B------:R-:W-:Y:S02]  /*22d0*/  SEL R22, R8, R22, !P1 ;  /* 0x0000001608167207 */ /* 0x000fe40004800000 */
[----:B------:R-:W-:Y:S01]  /*22e0*/  SEL R23, R10, R23, !P1 ;  /* 0x000000170a177207 */ /* 0x000fe20004800000 */
[----:B---3--:R-:W-:-:S04]  /*22f0*/  IMAD.HI.U32 R20, R21, R2, RZ ;  /* 0x0000000215147227 */ /* 0x008fc800078e00ff */
        /* <DEDUP_REMOVED lines=10> */
[----:B------:R-:W-:-:S04]  /*23a0*/  @!P0 IMAD.HI.U32 R7, R23, R2, RZ ;  /* 0x0000000217078227 */ /* 0x000fc800078e00ff */
[----:B------:R-:W-:Y:S01]  /*23b0*/  IMAD.MOV R2, RZ, RZ, -R6 ;  /* 0x000000ffff027224 */ /* 0x000fe200078e0a06 */
[----:B------:R-:W-:Y:S02]  /*23c0*/  @!P0 SHF.R.U32.HI R3, RZ, R3, R7 ;  /* 0x00000003ff038219 */ /* 0x000fe40000011607 */
[----:B------:R-:W-:Y:S01]  /*23d0*/  IADD3 R7, PT, PT, -R5, RZ, RZ ;  /* 0x000000ff05077210 */ /* 0x000fe20007ffe1ff */
[----:B------:R-:W-:Y:S01]  /*23e0*/  IMAD R2, R36, R2, R5 ;  /* 0x0000000224027224 */ /* 0x000fe200078e0205 */
        /* <DEDUP_REMOVED lines=10> */
.L_x_40:
[----:B------:R-:W1:Y:S02]  /*2490*/  LDCU UR8, c[0x0][0xb30] ;  /* 0x00016600ff0877ac */ /* 0x000e640008000800 */
[----:B-1----:R-:W-:-:S09]  /*24a0*/  UISETP.NE.AND UP0, UPT, UR8, 0x1, UPT ;  /* 0x000000010800788c */ /* 0x002fd2000bf05270 */
[----:B------:R-:W-:Y:S05]  /*24b0*/  BRA.U UP0, `(.L_x_41) ;  /* 0x0000000100407547 */ /* 0x000fea000b800000 */
[----:B------:R-:W1:Y:S08]  /*24c0*/  LDC.64 R4, c[0x0][0xb10] ;  /* 0x0002c400ff047b82 */ /* 0x000e700000000a00 */
[----:B------:R-:W2:Y:S08]  /*24d0*/  LDC.64 R2, c[0x0][0xb18] ;  /* 0x0002c600ff027b82 */ /* 0x000eb00000000a00 */
[----:B------:R-:W4:Y:S08]  /*24e0*/  LDC R6, c[0x0][0xb20] ;  /* 0x0002c800ff067b82 */ /* 0x000f300000000800 */
[----:B------:R-:W3:Y:S01]  /*24f0*/  LDC R7, c[0x0][0xb0c] ;  /* 0x0002c300ff077b82 */ /* 0x000ee20000000800 */
[----:B-1----:R-:W-:-:S05]  /*2500*/  IMAD.HI.U32 R4, R10, R4, RZ ;  /* 0x000000040a047227 */ /* 0x002fca00078e00ff */
[----:B------:R-:W-:Y:S01]  /*2510*/  SHF.R.U32.HI R4, RZ, R5, R4 ;  /* 0x00000005ff047219 */ /* 0x000fe20000011604 */
[----:B--2---:R-:W-:Y:S01]  /*2520*/  IMAD.HI.U32 R3, R9, R3, RZ ;  /* 0x0000000309037227 */ /* 0x004fe200078e00ff */
[----:B------:R-:W-:-:S04]  /*2530*/  ISETP.NE.AND P0, PT, R2, 0x1, PT ;  /* 0x000000010200780c */ /* 0x000fc80003f05270 */
[----:B----4-:R-:W-:-:S04]  /*2540*/  SHF.R.U32.HI R3, RZ, R6, R3 ;  /* 0x00000006ff037219 */ /* 0x010fc80000011603 */
[----:B------:R-:W-:Y:S02]  /*2550*/  SEL R3, R9, R3, !P0 ;  /* 0x0000000309037207 */ /* 0x000fe40004000000 */
[----:B---3--:R-:W-:-:S04]  /*2560*/  ISETP.NE.AND P1, PT, R7, 0x1, PT ;  /* 0x000000010700780c */ /* 0x008fc80003f25270 */
[----:B------:R-:W-:-:S05]  /*2570*/  SEL R4, R10, R4, !P1 ;  /* 0x000000040a047207 */ /* 0x000fca0004800000 */
[----:B------:R-:W-:Y:S02]  /*2580*/  IMAD.IADD R5, R3, 0x1, -R4 ;  /* 0x0000000103057824 */ /* 0x000fe400078e0a04 */
[----:B------:R-:W-:Y:S02]  /*2590*/  IMAD.IADD R3, R4, 0x1, -R3 ;  /* 0x0000000104037824 */ /* 0x000fe400078e0a03 */
[----:B------:R-:W-:Y:S02]  /*25a0*/  IMAD R10, R5, R7, R10 ;  /* 0x00000007050a7224 */ /* 0x000fe400078e020a */
[----:B------:R-:W-:-:S07]  /*25b0*/  IMAD R9, R3, R2, R9 ;  /* 0x0000000203097224 */ /* 0x000fce00078e0209 */
.L_x_41:
[----:B------:R-:W-:Y:S01]  /*25c0*/  VIADD R14, R14, 0x1 ;  /* 0x000000010e0e7836 */ /* 0x000fe20000000000 */
[----:B------:R-:W-:Y:S01]  /*25d0*/  UPLOP3.LUT UP5, UPT, UPT, UPT, UPT, 0x80, 0x8 ;  /* 0x000000000008789c */ /* 0x000fe20003faf070 */
[----:B------:R-:W-:Y:S02]  /*25e0*/  IMAD.IADD R22, R10, 0x1, R100 ;  /* 0x000000010a167824 */ /* 0x000fe400078e0264 */
[----:B------:R-:W-:Y:S01]  /*25f0*/  IMAD.IADD R23, R9, 0x1, R83 ;  /* 0x0000000109177824 */ /* 0x000fe200078e0253 */
[----:B------:R-:W-:-:S04]  /*2600*/  ISETP.NE.AND P0, PT, R14, 0x2, PT ;  /* 0x000000020e00780c */ /* 0x000fc80003f05270 */
[----:B------:R-:W-:Y:S02]  /*2610*/  SEL R2, RZ, 0x1, P0 ;  /* 0x00000001ff027807 */ /* 0x000fe40000000000 */
[----:B------:R-:W-:Y:S02]  /*2620*/  SEL R14, R14, RZ, P0 ;  /* 0x000000ff0e0e7207 */ /* 0x000fe40000000000 */
[----:B------:R-:W-:Y:S01]  /*2630*/  LOP3.LUT R13, R13, R2, RZ, 0x3c, !PT ;  /* 0x000000020d0d7212 */ /* 0x000fe200078e3cff */
[----:B------:R-:W-:Y:S06]  /*2640*/  @P2 BRA `(.L_x_42) ;  /* 0xfffffff000542947 */ /* 0x000fec000383ffff */
[----:B------:R-:W-:Y:S01]  /*2650*/  UIADD3 UR6, UPT, UPT, UR6, 0x40, URZ ;  /* 0x0000004006067890 */ /* 0x000fe2000fffe0ff */
[----:B------:R-:W-:-:S03]  /*2660*/  SHF.L.U32 R2, R15, 0x1f, RZ ;  /* 0x0000001f0f027819 */ /* 0x000fc600000006ff */
[----:B------:R-:W-:-:S09]  /*2670*/  ULEA UR4, UR23, UR6, 0x3 ;  /* 0x0000000617047291 */ /* 0x000fd2000f8e18ff */
[----:B------:R-:W1:Y:S02]  /*2680*/  SYNCS.PHASECHK.TRANS64.TRYWAIT P0, [UR4], R2 ;  /* 0x00000002ff0075a7 */ /* 0x000e640008001104 */
[----:B-1----:R-:W-:Y:S05]  /*2690*/  @!P0 BRA `(.L_x_43) ;  /* 0x0000007c00f08947 */ /* 0x002fea0003800000 */
.L_x_238:
[----:B------:R-:W-:-:S04]  /*26a0*/  UIADD3 UR5, UPT, UPT, UR23, 0x1, URZ ;  /* 0x0000000117057890 */ /* 0x000fc8000fffe0ff */
[----:B------:R-:W-:-:S04]  /*26b0*/  UISETP.NE.AND UP0, UPT, UR5, 0x8, UPT ;  /* 0x000000080500788c */ /* 0x000fc8000bf05270 */
[----:B------:R-:W-:Y:S02]  /*26c0*/  USEL UR7, URZ, 0x1, UP0 ;  /* 0x00000001ff077887 */ /* 0x000fe40008000000 */
[----:B------:R-:W-:-:S04]  /*26d0*/  USEL UR5, UR5, URZ, UP0 ;  /* 0x000000ff05057287 */ /* 0x000fc80008000000 */
[----:B------:R-:W-:Y:S01]  /*26e0*/  ULEA UR4, UR5, UR6, 0x3 ;  /* 0x0000000605047291 */ /* 0x000fe2000f8e18ff */
[----:B-1----:R-:W-:-:S04]  /*26f0*/  LOP3.LUT R2, R15, UR7, RZ, 0x3c, !PT ;  /* 0x000000070f027c12 */ /* 0x002fc8000f8e3cff */
[----:B------:R-:W-:-:S04]  /*2700*/  SHF.L.U32 R3, R2, 0x1f, RZ ;  /* 0x0000001f02037819 */ /* 0x000fc800000006ff */
[----:B------:R-:W1:Y:S02]  /*2710*/  SYNCS.PHASECHK.TRANS64.TRYWAIT P0, [UR4], R3 ;  /* 0x00000003ff0075a7 */ /* 0x000e640008001104 */
[----:B-1----:R-:W-:Y:S05]  /*2720*/  @!P0 BRA `(.L_x_44) ;  /* 0x0000007c00e48947 */ /* 0x002fea0003800000 */
.L_x_240:
[----:B------:R-:W-:-:S04]  /*2730*/  UIADD3 UR5, UPT, UPT, UR5, 0x1, URZ ;  /* 0x0000000105057890 */ /* 0x000fc8000fffe0ff */
[----:B------:R-:W-:-:S04]  /*2740*/  UISETP.NE.AND UP0, UPT, UR5, 0x8, UPT ;  /* 0x000000080500788c */ /* 0x000fc8000bf05270 */
[----:B------:R-:W-:Y:S02]  /*2750*/  USEL UR7, URZ, 0x1, UP0 ;  /* 0x00000001ff077887 */ /* 0x000fe40008000000 */
[----:B------:R-:W-:-:S04]  /*2760*/  USEL UR5, UR5, URZ, UP0 ;  /* 0x000000ff05057287 */ /* 0x000fc80008000000 */
[----:B------:R-:W-:Y:S01]  /*2770*/  ULEA UR4, UR5, UR6, 0x3 ;  /* 0x0000000605047291 */ /* 0x000fe2000f8e18ff */
[----:B------:R-:W-:-:S04]  /*2780*/  LOP3.LUT R2, R2, UR7, RZ, 0x3c, !PT ;  /* 0x0000000702027c12 */ /* 0x000fc8000f8e3cff */
[----:B-1----:R-:W-:-:S04]  /*2790*/  SHF.L.U32 R3, R2, 0x1f, RZ ;  /* 0x0000001f02037819 */ /* 0x002fc800000006ff */
[----:B------:R-:W1:Y:S02]  /*27a0*/  SYNCS.PHASECHK.TRANS64.TRYWAIT P0, [UR4], R3 ;  /* 0x00000003ff0075a7 */ /* 0x000e640008001104 */
[----:B-1----:R-:W-:Y:S05]  /*27b0*/  @!P0 BRA `(.L_x_45) ;  /* 0x0000007c00d88947 */ /* 0x002fea0003800000 */
.L_x_242:
        /* <DEDUP_REMOVED lines=9> */
.L_x_244:
        /* <DEDUP_REMOVED lines=9> */
.L_x_246:
        /* <DEDUP_REMOVED lines=9> */
.L_x_248:
        /* <DEDUP_REMOVED lines=9> */
.L_x_250:
[----:B------:R-:W-:-:S04]  /*2a00*/  UIADD3 UR5, UPT, UPT, UR5, 0x1, URZ ;  /* 0x0000000105057890 */ /* 0x000fc8000fffe0ff */
[----:B------:R-:W-:-:S04]  /*2a10*/  UISETP.NE.AND UP0, UPT, UR5, 0x8, UPT ;  /* 0x000000080500788c */ /* 0x000fc8000bf05270 */
[----:B------:R-:W-:Y:S02]  /*2a20*/  USEL UR4, URZ, 0x1, UP0 ;  /* 0x00000001ff047887 */ /* 0x000fe40008000000 */
[----:B------:R-:W-:-:S04]  /*2a30*/  USEL UR5, UR5, URZ, UP0 ;  /* 0x000000ff05057287 */ /* 0x000fc80008000000 */
[----:B------:R-:W-:Y:S01]  /*2a40*/  ULEA UR5, UR5, UR6, 0x3 ;  /* 0x0000000605057291 */ /* 0x000fe2000f8e18ff */
[----:B------:R-:W-:-:S04]  /*2a50*/  LOP3.LUT R2, R2, UR4, RZ, 0x3c, !PT ;  /* 0x0000000402027c12 */ /* 0x000fc8000f8e3cff */
[----:B------:R-:W-:Y:S01]  /*2a60*/  SHF.L.U32 R2, R2, 0x1f, RZ ;  /* 0x0000001f02027819 */ /* 0x000fe200000006ff */
[----:B-1-3--:R-:W-:-:S07]  /*2a70*/  IMAD.U32 R0, RZ, RZ, UR5 ;  /* 0x00000005ff007e24 */ /* 0x00afce000f8e00ff */
.L_x_50:
[----:B-1----:R1:W2:Y:S02]  /*2a80*/  SYNCS.PHASECHK.TRANS64.TRYWAIT P0, [R0+URZ], R2 ;  /* 0x00000002000075a7 */ /* 0x0022a400080011ff */
[----:B--2---:R-:W-:Y:S05]  /*2a90*/  @!P0 NANOSLEEP.SYNCS 0x989680 ;  /* 0x009896800000895d */ /* 0x004fea0003900000 */
[----:B------:R-:W2:Y:S02]  /*2aa0*/  @!P0 SYNCS.PHASECHK.TRANS64 P0, [R0+URZ], R2 ;  /* 0x00000002000085a7 */ /* 0x000ea400080010ff */
[----:B--2---:R-:W-:Y:S05]  /*2ab0*/  @P0 EXIT ;  /* 0x000000000000094d */ /* 0x004fea0003800000 */
[----:B------:R-:W-:Y:S05]  /*2ac0*/  BRA `(.L_x_50) ;  /* 0xfffffffc00ec7947 */ /* 0x000fea000383ffff */
.L_x_22:
[----:B------:R-:W-:-:S04]  /*2ad0*/  UISETP.NE.AND UP1, UPT, UR37, URZ, UPT ;  /* 0x000000ff2500728c */ /* 0x000fc8000bf25270 */
[----:B------:R-:W-:-:S09]  /*2ae0*/  UISETP.NE.OR UP1, UPT, UR10, 0x1, UP1 ;  /* 0x000000010a00788c */ /* 0x000fd20008f25670 */
[----:B------:R-:W-:Y:S05]  /*2af0*/  BRA.U UP1, `(.L_x_51) ;  /* 0x00000005014c7547 */ /* 0x000fea000b800000 */
[----:B------:R-:W-:Y:S01]  /*2b00*/  HFMA2 R11, -RZ, RZ, 0, 0 ;  /* 0x00000000ff0b7431 */ /* 0x000fe200000001ff */
[----:B------:R-:W-:Y:S01]  /*2b10*/  ISETP.GE.U32.AND P2, PT, R10, 0x2, PT ;  /* 0x000000020a00780c */ /* 0x000fe20003f46070 */
[----:B------:R-:W-:Y:S01]  /*2b20*/  IMAD.MOV.U32 R12, RZ, RZ, 0x1 ;  /* 0x00000001ff0c7424 */ /* 0x000fe200078e00ff */
[----:B------:R-:W-:Y:S01]  /*2b30*/  CS2R R8, SRZ ;  /* 0x0000000000087805 */ /* 0x000fe2000001ff00 */
[----:B------:R-:W-:Y:S01]  /*2b40*/  IMAD.MOV.U32 R3, RZ, RZ, RZ ;  /* 0x000000ffff037224 */ /* 0x000fe200078e00ff */
[----:B------:R-:W-:Y:S01]  /*2b50*/  UMOV UR4, 0x400 ;  /* 0x0000040000047882 */ /* 0x000fe20000000000 */
[----:B------:R-:W-:Y:S01]  /*2b60*/  UMOV UR6, URZ ;  /* 0x000000ff00067c82 */ /* 0x000fe20008000000 */
[----:B------:R-:W-:-:S12]  /*2b70*/  ULEA UR37, UR37, UR4, 0x18 ;  /* 0x0000000425257291 */ /* 0x000fd8000f8ec0ff */
.L_x_55:
[----:B------:R-:W-:Y:S02]  /*2b80*/  LEA R0, R3, UR37, 0x3 ;  /* 0x0000002503007c11 */ /* 0x000fe4000f8e18ff */
[----:B------:R-:W-:-:S03]  /*2b90*/  SHF.L.U32 R4, R8, 0x1f, RZ ;  /* 0x0000001f08047819 */ /* 0x000fc600000006ff */
[----:B------:R-:W-:Y:S01]  /*2ba0*/  VIADD R5, R0, 0x140 ;  /* 0x0000014000057836 */ /* 0x000fe20000000000 */
[----:B------:R-:W1:Y:S02]  /*2bb0*/  SYNCS.PHASECHK.TRANS64.TRYWAIT P0, [R0+URZ+0x130], R4 ;  /* 0x00013004000075a7 */ /* 0x000e6400080011ff */
[----:B-1----:R-:W-:Y:S05]  /*2bc0*/  @!P0 BRA `(.L_x_52) ;  /* 0x0000007c004c8947 */ /* 0x002fea0003800000 */
.L_x_251:
[----:B------:R-:W-:Y:S01]  /*2bd0*/  ULEA UR5, UR6, UR37, 0x3 ;  /* 0x0000002506057291 */ /* 0x000fe2000f8e18ff */
[----:B-1----:R-:W-:Y:S01]  /*2be0*/  PRMT R0, RZ, 0x654, R5 ;  /* 0x00000654ff007816 */ /* 0x002fe20000000005 */
[----:B------:R-:W-:Y:S01]  /*2bf0*/  @!P2 IMAD.MOV.U32 R4, RZ, RZ, 0x10 ;  /* 0x00000010ff04a424 */ /* 0x000fe200078e00ff */
[----:B------:R-:W-:Y:S01]  /*2c00*/  SHF.L.U32 R5, R12, 0x1f, RZ ;  /* 0x0000001f0c057819 */ /* 0x000fe200000006ff */
[----:B------:R-:W-:Y:S01]  /*2c10*/  UIADD3 UR4, UPT, UPT, UR5, 0xd0, URZ ;  /* 0x000000d005047890 */ /* 0x000fe2000fffe0ff */
[----:B------:R1:W-:Y:S05]  /*2c20*/  SYNCS.ARRIVE.TRANS64.RED.A1T0 RZ, [R0+URZ], RZ ;  /* 0x000000ff00ff79a7 */ /* 0x0003ea00081004ff */
[----:B------:R-:W-:Y:S01]  /*2c30*/  IMAD.U32 R6, RZ, RZ, UR4 ;  /* 0x00000004ff067e24 */ /* 0x000fe2000f8e00ff */
[----:B------:R-:W2:Y:S04]  /*2c40*/  SYNCS.PHASECHK.TRANS64.TRYWAIT P0, [UR5+0xe0], R5 ;  /* 0x0000e005ff0075a7 */ /* 0x000ea80008001105 */
[----:B------:R-:W-:Y:S01]  /*2c50*/  PRMT R6, R10, 0x654, R6 ;  /* 0x000006540a067816 */ /* 0x000fe20000000006 */
[----:B-12---:R-:W-:Y:S06]  /*2c60*/  @!P0 BRA `(.L_x_53) ;  /* 0x0000007c00388947 */ /* 0x006fec0003800000 */
.L_x_253:
[----:B------:R-:W-:Y:S01]  /*2c70*/  ULEA UR4, UR6, UR37, 0x4 ;  /* 0x0000002506047291 */ /* 0x000fe2000f8e20ff */
[----:B------:R-:W-:Y:S01]  /*2c80*/  SEL R2, R6, R2, !P2 ;  /* 0x0000000206027207 */ /* 0x000fe20005000000 */
[----:B------:R-:W-:Y:S01]  /*2c90*/  UIADD3 UR5, UPT, UPT, UR5, 0xd0, URZ ;  /* 0x000000d005057890 */ /* 0x000fe2000fffe0ff */
[----:B-1----:R-:W-:Y:S01]  /*2ca0*/  LEA R0, R11, UR37, 0x3 ;  /* 0x000000250b007c11 */ /* 0x002fe2000f8e18ff */
[----:B------:R-:W-:Y:S01]  /*2cb0*/  UIADD3 UR4, UPT, UPT, UR4, 0x160, URZ ;  /* 0x0000016004047890 */ /* 0x000fe2000fffe0ff */
[----:B------:R1:W-:Y:S01]  /*2cc0*/  @!P2 SYNCS.ARRIVE.TRANS64.RED RZ, [R2+URZ], R4 ;  /* 0x0000000402ffa9a7 */ /* 0x0003e200080004ff */
[----:B------:R-:W-:Y:S01]  /*2cd0*/  UIADD3 UR6, UPT, UPT, UR6, 0x1, URZ ;  /* 0x0000000106067890 */ /* 0x000fe2000fffe0ff */
[----:B------:R-:W-:-:S03]  /*2ce0*/  VIADD R3, R3, 0x1 ;  /* 0x0000000103037836 */ /* 0x000fc60000000000 */
[----:B------:R-:W-:Y:S02]  /*2cf0*/  UISETP.NE.AND UP0, UPT, UR6, 0x2, UPT ;  /* 0x000000020600788c */ /* 0x000fe4000bf05270 */
[----:B------:R-:W-:Y:S01]  /*2d00*/  ISETP.NE.AND P0, PT, R3, 0x2, PT ;  /* 0x000000020300780c */ /* 0x000fe20003f05270 */
[----:B------:R-:W-:Y:S06]  /*2d10*/  UGETNEXTWORKID.BROADCAST [UR4], [UR5] ;  /* 0x00000000040073ca */ /* 0x000fec0008000100 */
[----:B------:R-:W-:Y:S02]  /*2d20*/  USEL UR4, URZ, 0x1, UP0 ;  /* 0x00000001ff047887 */ /* 0x000fe40008000000 */
[----:B------:R-:W-:-:S04]  /*2d30*/  USEL UR6, UR6, URZ, UP0 ;  /* 0x000000ff06067287 */ /* 0x000fc80008000000 */
[----:B------:R-:W-:Y:S02]  /*2d40*/  LOP3.LUT R12, R12, UR4, RZ, 0x3c, !PT ;  /* 0x000000040c0c7c12 */ /* 0x000fe4000f8e3cff */
[----:B-1----:R-:W-:-:S04]  /*2d50*/  SHF.L.U32 R4, R9, 0x1f, RZ ;  /* 0x0000001f09047819 */ /* 0x002fc800000006ff */
[----:B------:R-:W1:Y:S02]  /*2d60*/  SYNCS.PHASECHK.TRANS64.TRYWAIT P1, [R0+URZ+0xd0], R4 ;  /* 0x0000d004000075a7 */ /* 0x000e6400080211ff */
[----:B-1----:R-:W-:Y:S05]  /*2d70*/  @!P1 BRA `(.L_x_54) ;  /* 0x0000007c000c9947 */ /* 0x002fea0003800000 */
.L_x_254:
[----:B-1----:R-:W-:Y:S01]  /*2d80*/  LEA R4, R11, UR37, 0x4 ;  /* 0x000000250b047c11 */ /* 0x002fe2000f8e20ff */
[----:B------:R-:W-:Y:S01]  /*2d90*/  VIADD R0, R0, 0xe0 ;  /* 0x000000e000007836 */ /* 0x000fe20000000000 */
[----:B------:R-:W-:Y:S01]  /*2da0*/  SEL R3, R3, RZ, P0 ;  /* 0x000000ff03037207 */ /* 0x000fe20000000000 */
[----:B------:R-:W-:-:S03]  /*2db0*/  VIADD R11, R11, 0x1 ;  /* 0x000000010b0b7836 */ /* 0x000fc60000000000 */
[----:B------:R-:W1:Y:S01]  /*2dc0*/  LDS.128 R4, [R4+0x160] ;  /* 0x0001600004047984 */ /* 0x000e620000000c00 */
[----:B------:R-:W-:Y:S02]  /*2dd0*/  PRMT R0, RZ, 0x654, R0 ;  /* 0x00000654ff007816 */ /* 0x000fe40000000000 */
[C---:B------:R-:W-:Y:S01]  /*2de0*/  ISETP.NE.AND P1, PT, R11.reuse, 0x2, PT ;  /* 0x000000020b00780c */ /* 0x040fe20003f25270 */
[----:B------:R-:W-:Y:S01]  /*2df0*/  @!PT LDS RZ, [RZ] ;  /* 0x00000000fffff984 */ /* 0x000fe20000000800 */
[----:B------:R-:W-:Y:S01]  /*2e00*/  @!PT LDS RZ, [RZ] ;  /* 0x00000000fffff984 */ /* 0x000fe20000000800 */
[----:B------:R-:W-:Y:S01]  /*2e10*/  @!PT LDS RZ, [RZ] ;  /* 0x00000000fffff984 */ /* 0x000fe20000000800 */
[----:B------:R-:W-:Y:S01]  /*2e20*/  @!PT LDS RZ, [RZ] ;  /* 0x00000000fffff984 */ /* 0x000fe20000000800 */
[----:B------:R2:W-:Y:S06]  /*2e30*/  MEMBAR.ALL.CTA ;  /* 0x0000000000007992 */ /* 0x0005ec0000008000 */
[----:B--2---:R-:W2:Y:S01]  /*2e40*/  FENCE.VIEW.ASYNC.S ;  /* 0x00000000000073c6 */ /* 0x004ea20000000000 */
[----:B------:R-:W-:Y:S01]  /*2e50*/  SEL R11, R11, RZ, P1 ;  /* 0x000000ff0b0b7207 */ /* 0x000fe20000800000 */
[----:B--2---:R2:W-:Y:S01]  /*2e60*/  SYNCS.ARRIVE.TRANS64.RED.A1T0 RZ, [R0+URZ], RZ ;  /* 0x000000ff00ff79a7 */ /* 0x0045e200081004ff */
[----:B-1----:R-:W-:-:S02]  /*2e70*/  LOP3.LUT P3, RZ, R6, 0x1, RZ, 0xc0, !PT ;  /* 0x0000000106ff7812 */ /* 0x002fc4000786c0ff */
[----:B------:R-:W-:-:S04]  /*2e80*/  SEL R4, RZ, 0x1, P1 ;  /* 0x00000001ff047807 */ /* 0x000fc80000800000 */
[----:B------:R-:W-:Y:S02]  /*2e90*/  LOP3.LUT R9, R9, R4, RZ, 0x3c, !PT ;  /* 0x0000000409097212 */ /* 0x000fe400078e3cff */
[----:B--2---:R-:W-:-:S04]  /*2ea0*/  SEL R0, RZ, 0x1, P0 ;  /* 0x00000001ff007807 */ /* 0x004fc80000000000 */
[----:B------:R-:W-:Y:S01]  /*2eb0*/  LOP3.LUT R8, R8, R0, RZ, 0x3c, !PT ;  /* 0x0000000008087212 */ /* 0x000fe200078e3cff */
[----:B------:R-:W-:Y:S06]  /*2ec0*/  @P3 BRA `(.L_x_55) ;  /* 0xfffffffc002c3947 */ /* 0x000fec000383ffff */
[----:B------:R-:W-:Y:S01]  /*2ed0*/  ULEA UR5, UR6, UR37, 0x3 ;  /* 0x0000002506057291 */ /* 0x000fe2000f8e18ff */
[----:B------:R-:W-:-:S08]  /*2ee0*/  SHF.L.U32 R2, R12, 0x1f, RZ ;  /* 0x0000001f0c027819 */ /* 0x000fd000000006ff */
[----:B------:R-:W1:Y:S02]  /*2ef0*/  SYNCS.PHASECHK.TRANS64 P0, [UR5+0xe0], R2 ;  /* 0x0000e002ff0075a7 */ /* 0x000e640008001005 */
[----:B-1----:R-:W-:Y:S05]  /*2f00*/  @P0 BRA `(.L_x_56) ;  /* 0x0000000000080947 */ /* 0x002fea0003800000 */
[----:B------:R-:W1:Y:S02]  /*2f10*/  SYNCS.PHASECHK.TRANS64.TRYWAIT P0, [UR5+0xe0], R2 ;  /* 0x0000e002ff0075a7 */ /* 0x000e640008001105 */
[----:B-1----:R-:W-:Y:S05]  /*2f20*/  @!P0 BRA `(.L_x_57) ;  /* 0x0000007800b48947 */ /* 0x002fea0003800000 */
.L_x_56:
[----:B------:R-:W-:-:S04]  /*2f30*/  UIADD3 UR4, UPT, UPT, UR6, 0x1, URZ ;  /* 0x0000000106047890 */ /* 0x000fc8000fffe0ff */
[----:B------:R-:W-:-:S04]  /*2f40*/  UISETP.NE.AND UP0, UPT, UR4, 0x2, UPT ;  /* 0x000000020400788c */ /* 0x000fc8000bf05270 */
[----:B------:R-:W-:Y:S02]  /*2f50*/  USEL UR7, URZ, 0x1, UP0 ;  /* 0x00000001ff077887 */ /* 0x000fe40008000000 */
[----:B------:R-:W-:-:S04]  /*2f60*/  USEL UR4, UR4, URZ, UP0 ;  /* 0x000000ff04047287 */ /* 0x000fc80008000000 */
[----:B------:R-:W-:Y:S01]  /*2f70*/  ULEA UR4, UR4, UR37, 0x3 ;  /* 0x0000002504047291 */ /* 0x000fe2000f8e18ff */
[----:B-1----:R-:W-:-:S04]  /*2f80*/  LOP3.LUT R2, R12, UR7, RZ, 0x3c, !PT ;  /* 0x000000070c027c12 */ /* 0x002fc8000f8e3cff */
[----:B------:R-:W-:-:S04]  /*2f90*/  SHF.L.U32 R0, R2, 0x1f, RZ ;  /* 0x0000001f02007819 */ /* 0x000fc800000006ff */
[----:B------:R-:W1:Y:S02]  /*2fa0*/  SYNCS.PHASECHK.TRANS64 P0, [UR4+0xe0], R0 ;  /* 0x0000e000ff0075a7 */ /* 0x000e640008001004 */
[----:B-1----:R-:W-:Y:S05]  /*2fb0*/  @P0 EXIT ;  /* 0x000000000000094d */ /* 0x002fea0003800000 */
[----:B------:R-:W-:Y:S02]  /*2fc0*/  SHF.L.U32 R2, R2, 0x1f, RZ ;  /* 0x0000001f02027819 */ /* 0x000fe400000006ff */
[----:B------:R-:W-:-:S07]  /*2fd0*/  MOV R0, UR4 ;  /* 0x0000000400007c02 */ /* 0x000fce0008000f00 */
.L_x_58:
[----:B-1----:R1:W2:Y:S02]  /*2fe0*/  SYNCS.PHASECHK.TRANS64.TRYWAIT P0, [R0+URZ+0xe0], R2 ;  /* 0x0000e002000075a7 */ /* 0x0022a400080011ff */
[----:B--2---:R-:W-:Y:S05]  /*2ff0*/  @!P0 NANOSLEEP.SYNCS 0x989680 ;  /* 0x009896800000895d */ /* 0x004fea0003900000 */
[----:B------:R-:W2:Y:S02]  /*3000*/  @!P0 SYNCS.PHASECHK.TRANS64 P0, [R0+URZ+0xe0], R2 ;  /* 0x0000e002000085a7 */ /* 0x000ea400080010ff */
[----:B--2---:R-:W-:Y:S05]  /*3010*/  @P0 EXIT ;  /* 0x000000000000094d */ /* 0x004fea0003800000 */
[----:B------:R-:W-:Y:S05]  /*3020*/  BRA `(.L_x_58) ;  /* 0xfffffffc00ec7947 */ /* 0x000fea000383ffff */
.L_x_51:
[----:B------:R-:W-:Y:S05]  /*3030*/  BRA.U UP4, `(.L_x_59) ;  /* 0x0000001104d87547 */ /* 0x000fea000b800000 */
[----:B------:R-:W-:Y:S01]  /*3040*/  UMOV UR6, 0x40 ;  /* 0x0000004000067882 */ /* 0x000fe20000000000 */
[----:B------:R-:W-:Y:S01]  /*3050*/  NOP ;  /* 0x0000000000007918 */ /* 0x000fe20000000000 */
[----:B------:R-:W-:Y:S01]  /*3060*/  ULEA UR6, UR37, UR6, 0x18 ;  /* 0x0000000625067291 */ /* 0x000fe2000f8ec0ff */
[----:B------:R-:W-:Y:S02]  /*3070*/  UMOV UR7, 0x400 ;  /* 0x0000040000077882 */ /* 0x000fe40000000000 */
[----:B------:R-:W-:-:S06]  /*3080*/  ULEA UR37, UR37, UR7, 0x18 ;  /* 0x0000000725257291 */ /* 0x000fcc000f8ec0ff */
[----:B------:R-:W1:Y:S02]  /*3090*/  LDS.U8 R2, [UR6+0x1c] ;  /* 0x00001c06ff027984 */ /* 0x000e640008000000 */
[----:B-1----:R-:W-:-:S13]  /*30a0*/  ISETP.NE.AND P0, PT, R2, RZ, PT ;  /* 0x000000ff0200720c */ /* 0x002fda0003f05270 */
[----:B------:R-:W-:Y:S05]  /*30b0*/  @P0 BRA `(.L_x_60) ;  /* 0x0000000400080947 */ /* 0x000fea0003800000 */
[----:B------:R-:W-:Y:S02]  /*30c0*/  UISETP.NE.U32.AND UP0, UPT, UR5, 0x1, UPT ;  /* 0x000000010500788c */ /* 0x000fe4000bf05070 */
[----:B------:R-:W-:-:S07]  /*30d0*/  UIADD3 UR8, UPT, UPT, UR6, 0x8, URZ ;  /* 0x0000000806087890 */ /* 0x000fce000fffe0ff */
[----:B------:R-:W-:Y:S05]  /*30e0*/  BRA.U !UP0, `(.L_x_61) ;  /* 0x00000001089c7547 */ /* 0x000fea000b800000 */
[----:B------:R-:W-:Y:S01]  /*30f0*/  ELECT P0, URZ, PT ;  /* 0x0000000000ff782f */ /* 0x000fe20003800000 */
[----:B------:R-:W-:-:S12]  /*3100*/  BSSY B0, `(.L_x_61) ;  /* 0x0000025000007945 */ /* 0x000fd80003800000 */
[----:B------:R-:W-:Y:S05]  /*3110*/  @!P0 BRA `(.L_x_62) ;  /* 0x00000000008c8947 */ /* 0x000fea0003800000 */
[----:B------:R-:W-:-:S05]  /*3120*/  UMOV UR7, 0x10 ;  /* 0x0000001000077882 */ /* 0x000fca0000000000 */
[----:B------:R-:W-:Y:S04]  /*3130*/  DEPBAR.LE SB1, 0x36 ;  /* 0x00009d800000791a */ /* 0x000fe80000000000 */
[----:B------:R-:W1:Y:S02]  /*3140*/  UTCATOMSWS.2CTA.FIND_AND_SET.ALIGN UP1, UR7, UR7 ;  /* 0x00000007000775e3 */ /* 0x000e640008220800 */
[----:B-1----:R-:W-:Y:S01]  /*3150*/  MOV R10, UR7 ;  /* 0x00000007000a7c02 */ /* 0x002fe20008000f00 */
[----:B------:R-:W-:Y:S06]  /*3160*/  BRA.U UP1, `(.L_x_63) ;  /* 0x0000000101187547 */ /* 0x000fec000b800000 */
.L_x_64:
[----:B------:R-:W-:Y:S05]  /*3170*/  NANOSLEEP 0x64 ;  /* 0x000000640000795d */ /* 0x000fea0003800000 */
[----:B------:R-:W-:-:S05]  /*3180*/  UMOV UR7, 0x10 ;  /* 0x0000001000077882 */ /* 0x000fca0000000000 */
[----:B------:R-:W-:Y:S04]  /*3190*/  DEPBAR.LE SB1, 0x36 ;  /* 0x00009d800000791a */ /* 0x000fe80000000000 */
[----:B------:R-:W1:Y:S02]  /*31a0*/  UTCATOMSWS.2CTA.FIND_AND_SET.ALIGN UP1, UR7, UR7 ;  /* 0x00000007000775e3 */ /* 0x000e640008220800 */
[----:B-1----:R-:W-:Y:S01]  /*31b0*/  MOV R10, UR7 ;  /* 0x00000007000a7c02 */ /* 0x002fe20008000f00 */
[----:B------:R-:W-:Y:S05]  /*31c0*/  BRA.U !UP1, `(.L_x_64) ;  /* 0xfffffffd09e87547 */ /* 0x000fea000b83ffff */
.L_x_63:
[----:B------:R-:W1:Y:S01]  /*31d0*/  LDS R5, [UR6+0x10] ;  /* 0x00001006ff057984 */ /* 0x000e620008000800 */
[----:B------:R-:W-:Y:S01]  /*31e0*/  IMAD.U32 R3, RZ, RZ, UR37 ;  /* 0x00000025ff037e24 */ /* 0x000fe2000f8e00ff */
[----:B------:R-:W-:-:S03]  /*31f0*/  MOV R2, UR4 ;  /* 0x0000000400027c02 */ /* 0x000fc60008000f00 */
[----:B------:R-:W-:Y:S01]  /*3200*/  VIADD R3, R3, 0x180 ;  /* 0x0000018003037836 */ /* 0x000fe20000000000 */
[----:B-1----:R-:W-:-:S04]  /*3210*/  SHF.L.U32 R5, R5, 0x1f, RZ ;  /* 0x0000001f05057819 */ /* 0x002fc800000006ff */
[----:B------:R-:W1:Y:S02]  /*3220*/  SYNCS.PHASECHK.TRANS64.TRYWAIT P0, [UR6+0x8], R5 ;  /* 0x00000805ff0075a7 */ /* 0x000e640008001106 */
[----:B-1----:R-:W-:Y:S05]  /*3230*/  @P0 BRA `(.L_x_65) ;  /* 0x0000000000080947 */ /* 0x002fea0003800000 */
[----:B------:R-:W1:Y:S02]  /*3240*/  SYNCS.PHASECHK.TRANS64.TRYWAIT P0, [UR6+0x8], R5 ;  /* 0x00000805ff0075a7 */ /* 0x000e640008001106 */
[----:B-1----:R-:W-:Y:S05]  /*3250*/  @!P0 BRA `(.L_x_66) ;  /* 0x0000007800008947 */ /* 0x002fea0003800000 */
.L_x_65:
[----:B-1----:R-:W-:Y:S01]  /*3260*/  HFMA2 R4, -RZ, RZ, 0, 5.9604644775390625e-08 ;  /* 0x00000001ff047431 */ /* 0x002fe200000001ff */
[----:B------:R-:W-:Y:S01]  /*3270*/  UPRMT UR7, UR4, 0x654, UR8 ;  /* 0x0000065404077896 */ /* 0x000fe20008000008 */
[----:B------:R-:W-:Y:S01]  /*3280*/  IMAD.MOV.U32 R7, RZ, RZ, 0xffff ;  /* 0x0000ffffff077424 */ /* 0x000fe200078e00ff */
[----:B------:R-:W-:Y:S01]  /*3290*/  PRMT R2, R2, 0x654, R3 ;  /* 0x0000065402027816 */ /* 0x000fe20000000003 */
[----:B------:R-:W-:Y:S02]  /*32a0*/  IMAD.MOV.U32 R5, RZ, RZ, 0x4 ;  /* 0x00000004ff057424 */ /* 0x000fe400078e00ff */
[----:B------:R-:W-:Y:S01]  /*32b0*/  IMAD.SHL.U32 R9, R10, 0x20, RZ ;  /* 0x000000200a097824 */ /* 0x000fe200078e00ff */
[----:B------:R-:W-:Y:S02]  /*32c0*/  MOV R3, UR7 ;  /* 0x0000000700037c02 */ /* 0x000fe40008000f00 */
[-C--:B------:R-:W-:Y:S01]  /*32d0*/  SHF.L.U32 R7, R7, R10.reuse, RZ ;  /* 0x0000000a07077219 */ /* 0x080fe200000006ff */
[----:B------:R1:W-:Y:S01]  /*32e0*/  SYNCS.ARRIVE.TRANS64.RED RZ, [UR7], R5 ;  /* 0x00000005ffff79a7 */ /* 0x0003e20008000407 */
[----:B------:R-:W-:Y:S01]  /*32f0*/  SHF.L.U32 R6, R4, R10, RZ ;  /* 0x0000000a04067219 */ /* 0x000fe200000006ff */
[----:B------:R1:W-:Y:S04]  /*3300*/  STS [UR37+0x180], R9 ;  /* 0x00018009ff007988 */ /* 0x0003e80008000825 */
[----:B------:R1:W-:Y:S04]  /*3310*/  STAS [R2.64], R10 ;  /* 0x0000000a02007dbd */ /* 0x0003e8000c0008ff */
[----:B------:R1:W-:Y:S04]  /*3320*/  ATOMS.OR RZ, [UR6+0x14], R7 ;  /* 0x00001407ffff798c */ /* 0x0003e8000b000006 */
[----:B------:R1:W-:Y:S04]  /*3330*/  ATOMS.OR RZ, [UR6+0x18], R6 ;  /* 0x00001806ffff798c */ /* 0x0003e8000b000006 */
[----:B------:R1:W-:Y:S02]  /*3340*/  ATOMS.XOR RZ, [UR6+0x10], R4 ;  /* 0x00001004ffff798c */ /* 0x0003e4000b800006 */
.L_x_62:
[----:B------:R-:W-:Y:S05]  /*3350*/  BSYNC B0 ;  /* 0x0000000000007941 */ /* 0x000fea0003800000 */
.L_x_61:
[----:B------:R-:W-:Y:S05]  /*3360*/  BRA.U UP0, `(.L_x_67) ;  /* 0x00000001006c7547 */ /* 0x000fea000b800000 */
[----:B------:R-:W-:-:S03]  /*3370*/  UMOV UR7, 0xffffffff ;  /* 0xffffffff00077882 */ /* 0x000fc60000000000 */
[----:B------:R-:W-:Y:S05]  /*3380*/  BRA.DIV UR7, `(.L_x_68) ;  /* 0x0000007607cc7947 */ /* 0x000fea000b800000 */
[----:B------:R-:W-:-:S13]  /*3390*/  ELECT P6, URZ, PT ;  /* 0x0000000000ff782f */ /* 0x000fda00038c0000 */
.L_x_258:
[----:B------:R-:W-:Y:S05]  /*33a0*/  @!P6 BRA `(.L_x_67) ;  /* 0x00000000005ce947 */ /* 0x000fea0003800000 */
[----:B-1----:R-:W1:Y:S02]  /*33b0*/  LDS R3, [UR6+0x10] ;  /* 0x00001006ff037984 */ /* 0x002e640008000800 */
[----:B-1----:R-:W-:-:S04]  /*33c0*/  SHF.L.U32 R3, R3, 0x1f, RZ ;  /* 0x0000001f03037819 */ /* 0x002fc800000006ff */
[----:B------:R-:W1:Y:S02]  /*33d0*/  SYNCS.PHASECHK.TRANS64.TRYWAIT P0, [UR6+0x8], R3 ;  /* 0x00000803ff0075a7 */ /* 0x000e640008001106 */
[----:B-1----:R-:W-:Y:S05]  /*33e0*/  @P0 BRA `(.L_x_69) ;  /* 0x0000000000080947 */ /* 0x002fea0003800000 */
[----:B------:R-:W1:Y:S02]  /*33f0*/  SYNCS.PHASECHK.TRANS64.TRYWAIT P0, [UR6+0x8], R3 ;  /* 0x00000803ff0075a7 */ /* 0x000e640008001106 */
[----:B-1----:R-:W-:Y:S05]  /*3400*/  @!P0 BRA `(.L_x_70) ;  /* 0x0000007400cc8947 */ /* 0x002fea0003800000 */
.L_x_69:
[----:B------:R-:W2:Y:S01]  /*3410*/  LDS R5, [UR37+0x180] ;  /* 0x00018025ff057984 */ /* 0x000ea20008000800 */
[----:B-1----:R-:W-:Y:S02]  /*3420*/  HFMA2 R2, -RZ, RZ, 0, 5.9604644775390625e-08 ;  /* 0x00000001ff027431 */ /* 0x002fe400000001ff */
[----:B------:R-:W-:Y:S01]  /*3430*/  IMAD.MOV.U32 R3, RZ, RZ, 0xffff ;  /* 0x0000ffffff037424 */ /* 0x000fe200078e00ff */
[----:B------:R-:W-:Y:S01]  /*3440*/  UPRMT UR7, UR4, 0x654, UR8 ;  /* 0x0000065404077896 */ /* 0x000fe20008000008 */
[----:B--2---:R-:W-:-:S03]  /*3450*/  IMAD.SHL.U32 R4, R5, 0x20, RZ ;  /* 0x0000002005047824 */ /* 0x004fc600078e00ff */
[-C--:B------:R-:W-:Y:S02]  /*3460*/  SHF.L.U32 R3, R3, R5.reuse, RZ ;  /* 0x0000000503037219 */ /* 0x080fe400000006ff */
[----:B------:R-:W-:Y:S01]  /*3470*/  SHF.L.U32 R5, R2, R5, RZ ;  /* 0x0000000502057219 */ /* 0x000fe200000006ff */
[----:B------:R2:W-:Y:S04]  /*3480*/  STS [UR37+0x180], R4 ;  /* 0x00018004ff007988 */ /* 0x0005e80008000825 */
[----:B------:R2:W-:Y:S04]  /*3490*/  ATOMS.OR RZ, [UR6+0x14], R3 ;  /* 0x00001403ffff798c */ /* 0x0005e8000b000006 */
[----:B------:R2:W-:Y:S01]  /*34a0*/  ATOMS.OR RZ, [UR6+0x18], R5 ;  /* 0x00001805ffff798c */ /* 0x0005e2000b000006 */
[----:B------:R-:W-:Y:S03]  /*34b0*/  SYNCS.ARRIVE.TRANS64.RED.A1T0 RZ, [UR7], RZ ;  /* 0x000000ffffff79a7 */ /* 0x000fe60008100407 */
[----:B------:R2:W-:Y:S01]  /*34c0*/  ATOMS.XOR RZ, [UR6+0x10], R2 ;  /* 0x00001002ffff798c */ /* 0x0005e2000b800006 */
[----:B------:R-:W-:Y:S05]  /*34d0*/  BRA `(.L_x_67) ;  /* 0x0000000000107947 */ /* 0x000fea0003800000 */
.L_x_60:
[----:B------:R-:W-:-:S05]  /*34e0*/  MOV R2, 0xffffffff ;  /* 0xffffffff00027802 */ /* 0x000fca0000000f00 */
[----:B------:R1:W-:Y:S02]  /*34f0*/  STS [UR37+0x180], R2 ;  /* 0x00018002ff007988 */ /* 0x0003e40008000825 */
[----:B-1----:R-:W-:Y:S02]  /*3500*/  MOV R2, 0x3520 ;  /* 0x0000352000027802 */ /* 0x002fe40000000f00 */
[----:B-----5:R-:W-:Y:S05]  /*3510*/  CALL.REL.NOINC `($__internal_1_$__cuda_sm10x_tcgen05_guardrail_trap_phase_invalid_during_alloc) ;  /* 0x0000007c00607944 */ /* 0x020fea0003c00000 */
.L_x_67:
[----:B------:R-:W-:Y:S05]  /*3520*/  WARPSYNC.ALL ;  /* 0x0000000000007948 */ /* 0x000fea0003800000 */
[----:B------:R-:W3:Y:S01]  /*3530*/  S2UR UR7, SR_CgaCtaId ;  /* 0x00000000000779c3 */ /* 0x000ee20000008800 */
[----:B------:R-:W-:Y:S01]  /*3540*/  UMOV UR6, 0x400 ;  /* 0x0000040000067882 */ /* 0x000fe20000000000 */
[----:B------:R-:W-:-:S06]  /*3550*/  NOP ;  /* 0x0000000000007918 */ /* 0x000fcc0000000000 */
[----:B------:R-:W-:Y:S06]  /*3560*/  BAR.ARV 0x6, 0xa0 ;  /* 0x0182800000007b1d */ /* 0x000fec0000002000 */
[----:B------:R-:W4:Y:S01]  /*3570*/  LDCU UR8, c[0x0][0x38c] ;  /* 0x00007180ff0877ac */ /* 0x000f220008000800 */
[----:B------:R-:W-:Y:S01]  /*3580*/  LOP3.LUT R0, R0, 0xffff, RZ, 0xc0, !PT ;  /* 0x0000ffff00007812 */ /* 0x000fe200078ec0ff */
[----:B-1----:R-:W-:Y:S01]  /*3590*/  IMAD.MOV.U32 R9, RZ, RZ, 0x1 ;  /* 0x00000001ff097424 */ /* 0x002fe200078e00ff */
[----:B------:R-:W-:Y:S01]  /*35a0*/  LOP3.LUT R8, R8, 0xffff, RZ, 0xc0, !PT ;  /* 0x0000ffff08087812 */ /* 0x000fe200078ec0ff */
[----:B------:R-:W-:Y:S01]  /*35b0*/  UMOV UR19, URZ ;  /* 0x000000ff00137c82 */ /* 0x000fe20008000000 */
[----:B------:R-:W-:Y:S01]  /*35c0*/  R2UR UR11, R0 ;  /* 0x00000000000b72ca */ /* 0x000fe200000e0000 */
[----:B------:R-:W-:Y:S01]  /*35d0*/  UMOV UR18, URZ ;  /* 0x000000ff00127c82 */ /* 0x000fe20008000000 */
[----:B------:R-:W-:Y:S01]  /*35e0*/  R2UR UR12, R8 ;  /* 0x00000000080c72ca */ /* 0x000fe200000e0000 */
[----:B------:R-:W-:Y:S01]  /*35f0*/  IMAD.MOV.U32 R8, RZ, RZ, RZ ;  /* 0x000000ffff087224 */ /* 0x000fe200078e00ff */
[----:B------:R-:W-:Y:S01]  /*3600*/  UMOV UR17, URZ ;  /* 0x000000ff00117c82 */ /* 0x000fe20008000000 */
[----:B---3--:R-:W-:-:S02]  /*3610*/  ULEA UR7, UR7, UR6, 0x18 ;  /* 0x0000000607077291 */ /* 0x008fc4000f8ec0ff */
[----:B------:R-:W-:Y:S02]  /*3620*/  UISETP.NE.AND UP2, UPT, UR5, URZ, UPT ;  /* 0x000000ff0500728c */ /* 0x000fe4000bf45270 */
[----:B------:R-:W-:Y:S02]  /*3630*/  UIADD3 UR13, UPT, UPT, UR7, 0x8400, URZ ;  /* 0x00008400070d7890 */ /* 0x000fe4000fffe0ff */
[----:B------:R-:W-:Y:S02]  /*3640*/  UIADD3 UR14, UPT, UPT, UR7, 0x28400, URZ ;  /* 0x00028400070e7890 */ /* 0x000fe4000fffe0ff */
[----:B----4-:R-:W-:Y:S01]  /*3650*/  UIADD3 UR8, UPT, UPT, UR8, 0x3f, URZ ;  /* 0x0000003f08087890 */ /* 0x010fe2000fffe0ff */
[----:B--2---:R-:W1:Y:S01]  /*3660*/  LDS R2, [UR7+0x180] ;  /* 0x00018007ff027984 */ /* 0x004e620008000800 */
[----:B------:R-:W-:Y:S02]  /*3670*/  USHF.R.U32.HI UR13, URZ, 0x4, UR13 ;  /* 0x00000004ff0d7899 */ /* 0x000fe4000801160d */
[----:B------:R-:W-:-:S02]  /*3680*/  USHF.R.S32.HI UR6, URZ, 0x1f, UR8 ;  /* 0x0000001fff067899 */ /* 0x000fc40008011408 */
[----:B------:R-:W-:Y:S02]  /*3690*/  USHF.R.U32.HI UR14, URZ, 0x4, UR14 ;  /* 0x00000004ff0e7899 */ /* 0x000fe4000801160e */
[----:B------:R-:W-:Y:S02]  /*36a0*/  ULEA.HI UR6, UR6, UR8, URZ, 0x6 ;  /* 0x0000000806067291 */ /* 0x000fe4000f8f30ff */
[----:B------:R-:W-:Y:S02]  /*36b0*/  ULOP3.LUT UR13, UR13, 0x3fff, URZ, 0xc0, !UPT ;  /* 0x00003fff0d0d7892 */ /* 0x000fe4000f8ec0ff */
[----:B------:R-:W-:Y:S02]  /*36c0*/  USHF.R.S32.HI UR6, URZ, 0x6, UR6 ;  /* 0x00000006ff067899 */ /* 0x000fe40008011406 */
[----:B------:R-:W-:Y:S02]  /*36d0*/  ULOP3.LUT UR14, UR14, 0x3fff, URZ, 0xc0, !UPT ;  /* 0x00003fff0e0e7892 */ /* 0x000fe4000f8ec0ff */
[----:B------:R-:W-:Y:S01]  /*36e0*/  UISETP.LT.AND UP0, UPT, UR6, 0x1, UPT ;  /* 0x000000010600788c */ /* 0x000fe2000bf01270 */
[----:B------:R-:W-:Y:S01]  /*36f0*/  UMOV UR28, 0x0 ;  /* 0x00000000001c7882 */ /* 0x000fe20000000000 */
[----:B------:R-:W-:Y:S01]  /*3700*/  UMOV UR29, 0x10200490 ;  /* 0x10200490001d7882 */ /* 0x000fe20000000000 */
[----:B------:R-:W-:-:S02]  /*3710*/  ULOP3.LUT UR13, UR13, 0x10000, URZ, 0xfc, !UPT ;  /* 0x000100000d0d7892 */ /* 0x000fc4000f8efcff */
[----:B------:R-:W-:Y:S02]  /*3720*/  ULOP3.LUT UR14, UR14, 0x10000, URZ, 0xfc, !UPT ;  /* 0x000100000e0e7892 */ /* 0x000fe4000f8efcff */
[----:B------:R-:W-:Y:S01]  /*3730*/  USEL UR20, UR6, 0x1, !UP0 ;  /* 0x0000000106147887 */ /* 0x000fe2000c000000 */
[----:B------:R-:W-:Y:S01]  /*3740*/  UMOV UR26, 0x0 ;  /* 0x00000000001a7882 */ /* 0x000fe20000000000 */
[----:B------:R-:W-:Y:S01]  /*3750*/  UMOV UR27, 0x10200490 ;  /* 0x10200490001b7882 */ /* 0x000fe20000000000 */
[----:B------:R-:W-:Y:S01]  /*3760*/  UMOV UR24, 0x0 ;  /* 0x0000000000187882 */ /* 0x000fe20000000000 */
[----:B------:R-:W-:Y:S01]  /*3770*/  UMOV UR25, 0x10200490 ;  /* 0x1020049000197882 */ /* 0x000fe20000000000 */
[----:B------:R-:W-:Y:S01]  /*3780*/  UMOV UR22, 0x0 ;  /* 0x0000000000167882 */ /* 0x000fe20000000000 */
[----:B------:R-:W-:Y:S01]  /*3790*/  UMOV UR23, 0x10200490 ;  /* 0x1020049000177882 */ /* 0x000fe20000000000 */
[----:B-1----:R-:W-:Y:S02]  /*37a0*/  R2UR UR21, R2 ;  /* 0x00000000021572ca */ /* 0x002fe400000e0000 */
[----:B------:R-:W-:-:S13]  /*37b0*/  CS2R R2, SRZ ;  /* 0x0000000000027805 */ /* 0x000fda000001ff00 */
.L_x_78:
[C---:B------:R-:W-:Y:S02]  /*37c0*/  LEA R0, R8.reuse, UR7, 0x3 ;  /* 0x0000000708007c11 */ /* 0x040fe4000f8e18ff */
[----:B------:R-:W-:Y:S02]  /*37d0*/  SHF.L.U32 R4, R3, 0x1f, RZ ;  /* 0x0000001f03047819 */ /* 0x000fe400000006ff */
[----:B------:R-:W-:Y:S02]  /*37e0*/  LEA R5, R8, UR7, 0x4 ;  /* 0x0000000708057c11 */ /* 0x000fe4000f8e20ff */
[----:B------:R-:W1:Y:S02]  /*37f0*/  SYNCS.PHASECHK.TRANS64.TRYWAIT P0, [R0+URZ+0xd0], R4 ;  /* 0x0000d004000075a7 */ /* 0x000e6400080011ff */
[----:B-1-34-:R-:W-:Y:S05]  /*3800*/  @!P0 BRA `(.L_x_71) ;  /* 0x0000007000e48947 */ /* 0x01afea0003800000 */
.L_x_259:
[----:B-1----:R-:W1:Y:S01]  /*3810*/  LDS.128 R4, [R5+0x160] ;  /* 0x0001600005047984 */ /* 0x002e620000000c00 */
[----:B------:R-:W-:Y:S02]  /*3820*/  VIADD R0, R0, 0xe0 ;  /* 0x000000e000007836 */ /* 0x000fe40000000000 */
[----:B------:R-:W-:Y:S01]  /*3830*/  VIADD R8, R8, 0x1 ;  /* 0x0000000108087836 */ /* 0x000fe20000000000 */
[----:B------:R-:W-:Y:S01]  /*3840*/  @!PT LDS RZ, [RZ] ;  /* 0x00000000fffff984 */ /* 0x000fe20000000800 */
[----:B------:R-:W-:Y:S01]  /*3850*/  @!PT LDS RZ, [RZ] ;  /* 0x00000000fffff984 */ /* 0x000fe20000000800 */
[----:B------:R-:W-:Y:S01]  /*3860*/  @!PT LDS RZ, [RZ] ;  /* 0x00000000fffff984 */ /* 0x000fe20000000800 */
[----:B------:R-:W-:Y:S01]  /*3870*/  @!PT LDS RZ, [RZ] ;  /* 0x00000000fffff984 */ /* 0x000fe20000000800 */
[----:B------:R2:W-:Y:S06]  /*3880*/  MEMBAR.ALL.CTA ;  /* 0x0000000000007992 */ /* 0x0005ec0000008000 */
[----:B--2---:R-:W2:Y:S01]  /*3890*/  FENCE.VIEW.ASYNC.S ;  /* 0x00000000000073c6 */ /* 0x004ea20000000000 */
[----:B------:R-:W-:-:S04]  /*38a0*/  PRMT R0, RZ, 0x654, R0 ;  /* 0x00000654ff007816 */ /* 0x000fc80000000000 */
[----:B--2---:R2:W-:Y:S01]  /*38b0*/  SYNCS.ARRIVE.TRANS64.RED.A1T0 RZ, [R0+URZ], RZ ;  /* 0x000000ff00ff79a7 */ /* 0x0045e200081004ff */
[----:B-1----:R-:W-:Y:S01]  /*38c0*/  LOP3.LUT P1, RZ, R6, 0x1, RZ, 0xc0, !PT ;  /* 0x0000000106ff7812 */ /* 0x002fe2000782c0ff */
[----:B--2---:R-:W-:-:S12]  /*38d0*/  BRA.U UP2, `(.L_x_72) ;  /* 0x0000000502087547 */ /* 0x004fd8000b800000 */
[----:B------:R-:W1:Y:S01]  /*38e0*/  LDCU UR8, c[0x0][0x38c] ;  /* 0x00007180ff0877ac */ /* 0x000e620008000800 */
[----:B------:R-:W-:Y:S02]  /*38f0*/  PLOP3.LUT P2, PT, PT, PT, PT, 0x80, 0x8 ;  /* 0x000000000008781c */ /* 0x000fe40003f4f070 */
[----:B------:R-:W-:Y:S01]  /*3900*/  SHF.L.U32 R4, R9, 0x1f, RZ ;  /* 0x0000001f09047819 */ /* 0x000fe200000006ff */
[----:B------:R-:W-:Y:S02]  /*3910*/  ULEA UR9, UR19, UR7, 0x3 ;  /* 0x0000000713097291 */ /* 0x000fe4000f8e18ff */
[----:B------:R-:W-:Y:S02]  /*3920*/  ULEA UR10, UR19, UR21, 0x7 ;  /* 0x00000015130a7291 */ /* 0x000fe4000f8e38ff */
[----:B-1----:R-:W-:-:S06]  /*3930*/  UISETP.GE.AND UP0, UPT, UR8, 0x1, UPT ;  /* 0x000000010800788c */ /* 0x002fcc000bf06270 */
[----:B------:R-:W-:-:S05]  /*3940*/  PLOP3.LUT P0, PT, PT, PT, UP0, 0x80, 0x8 ;  /* 0x000000000008781c */ /* 0x000fca0003f0f008 */
[----:B------:R-:W-:-:S08]  /*3950*/  @UP0 ULEA UR8, UR18, UR7, 0x3 ;  /* 0x0000000712080291 */ /* 0x000fd0000f8e18ff */
[----:B------:R-:W-:-:S04]  /*3960*/  @P0 SHF.L.U32 R0, R2, 0x1f, RZ ;  /* 0x0000001f02000819 */ /* 0x000fc800000006ff */
[----:B------:R1:W2:Y:S01]  /*3970*/  @P0 SYNCS.PHASECHK.TRANS64.TRYWAIT P2, [UR8], R0 ;  /* 0x00000000ff0005a7 */ /* 0x0002a20008041108 */
[----:B------:R-:W3:Y:S02]  /*3980*/  SYNCS.PHASECHK.TRANS64.TRYWAIT P0, [UR9+0x110], R4 ;  /* 0x00011004ff0075a7 */ /* 0x000ee40008001109 */
[----:B-123--:R-:W-:Y:S05]  /*3990*/  @!P0 BRA `(.L_x_73) ;  /* 0x0000007000948947 */ /* 0x00efea0003800000 */
.L_x_261:
[----:B------:R-:W-:Y:S01]  /*39a0*/  UMOV UR16, UR17 ;  /* 0x0000001100107c82 */ /* 0x000fe20008000000 */
[----:B------:R-:W-:Y:S05]  /*39b0*/  BRA.U !UP0, `(.L_x_74) ;  /* 0x0000000108c07547 */ /* 0x000fea000b800000 */
[----:B------:R-:W-:Y:S02]  /*39c0*/  UIADD3 UR16, UPT, UPT, UR20, UR17, URZ ;  /* 0x0000001114107290 */ /* 0x000fe4000fffe0ff */
[----:B------:R-:W-:Y:S01]  /*39d0*/  UPLOP3.LUT UP3, UPT, UPT, UPT, UPT, 0x40, 0x4 ;  /* 0x000000000004789c */ /* 0x000fe20003f6e870 */
[----:B------:R-:W-:Y:S01]  /*39e0*/  UMOV UR15, UR6 ;  /* 0x00000006000f7c82 */ /* 0x000fe20008000000 */
[----:B------:R-:W-:-:S09]  /*39f0*/  UMOV UR46, UR18 ;  /* 0x00000012002e7c82 */ /* 0x000fd20008000000 */
.L_x_77:
[----:B--2---:R-:W-:Y:S01]  /*3a00*/  ULEA UR8, UR46, UR7, 0x3 ;  /* 0x000000072e087291 */ /* 0x004fe2000f8e18ff */
[----:B---3--:R-:W-:Y:S11]  /*3a10*/  @P2 BRA `(.L_x_75) ;  /* 0x00000000000c2947 */ /* 0x008ff60003800000 */
[----:B-1----:R-:W-:Y:S04]  /*3a20*/  SHF.L.U32 R4, R2, 0x1f, RZ ;  /* 0x0000001f02047819 */ /* 0x002fe800000006ff */
[----:B------:R-:W1:Y:S02]  /*3a30*/  SYNCS.PHASECHK.TRANS64.TRYWAIT P0, [UR8], R4 ;  /* 0x00000004ff0075a7 */ /* 0x000e640008001108 */
[----:B-1----:R-:W-:Y:S05]  /*3a40*/  @!P0 BRA `(.L_x_76) ;  /* 0x0000007000808947 */ /* 0x002fea0003800000 */
.L_x_75:
[----:B------:R-:W-:Y:S01]  /*3a50*/  UISETP.NE.AND UP0, UPT, UR15, 0x1, UPT ;  /* 0x000000010f00788c */ /* 0x000fe2000bf05270 */
[----:B------:R-:W-:Y:S01]  /*3a60*/  PLOP3.LUT P2, PT, PT, PT, PT, 0x80, 0x8 ;  /* 0x000000000008781c */ /* 0x000fe20003f4f070 */
[----:B------:R-:W-:Y:S02]  /*3a70*/  UIADD3 UR18, UPT, UPT, UR46, 0x1, URZ ;  /* 0x000000012e127890 */ /* 0x000fe4000fffe0ff */
[----:B------:R-:W-:Y:S02]  /*3a80*/  ULEA UR32, UR46, UR14, 0x9 ;  /* 0x0000000e2e207291 */ /* 0x000fe4000f8e48ff */
[----:B------:R-:W-:Y:S01]  /*3a90*/  UISETP.NE.AND UP1, UPT, UR18, 0x8, UPT ;  /* 0x000000081200788c */ /* 0x000fe2000bf25270 */
[----:B------:R-:W-:Y:S01]  /*3aa0*/  PLOP3.LUT P0, PT, PT, PT, UP0, 0x80, 0x8 ;  /* 0x000000000008781c */ /* 0x000fe20003f0f008 */
[----:B------:R-:W-:Y:S02]  /*3ab0*/  UIADD3 UR44, UPT, UPT, UR32, 0x2, URZ ;  /* 0x00000002202c7890 */ /* 0x000fe4000fffe0ff */
[----:B------:R-:W-:Y:S02]  /*3ac0*/  USEL UR31, URZ, 0x1, UP1 ;  /* 0x00000001ff1f7887 */ /* 0x000fe40008800000 */
[----:B------:R-:W-:Y:S02]  /*3ad0*/  USEL UR18, UR18, URZ, UP1 ;  /* 0x000000ff12127287 */ /* 0x000fe40008800000 */
[----:B------:R-:W-:Y:S02]  /*3ae0*/  UIADD3 UR40, UPT, UPT, UR32, 0x4, URZ ;  /* 0x0000000420287890 */ /* 0x000fe4000fffe0ff */
[----:B------:R-:W-:Y:S01]  /*3af0*/  @UP0 ULEA UR30, UR18, UR7, 0x3 ;  /* 0x00000007121e0291 */ /* 0x000fe2000f8e18ff */
[----:B------:R-:W-:Y:S01]  /*3b00*/  LOP3.LUT R2, R2, UR31, RZ, 0x3c, !PT ;  /* 0x0000001f02027c12 */ /* 0x000fe2000f8e3cff */
[----:B------:R-:W-:Y:S02]  /*3b10*/  UIADD3 UR36, UPT, UPT, UR32, 0x6, URZ ;  /* 0x0000000620247890 */ /* 0x000fe4000fffe0ff */
[----:B------:R-:W-:Y:S01]  /*3b20*/  UIADD3 UR8, UPT, UPT, UR8, 0x40, URZ ;  /* 0x0000004008087890 */ /* 0x000fe2000fffe0ff */
[----:B-1----:R-:W-:Y:S01]  /*3b30*/  @P0 SHF.L.U32 R0, R2, 0x1f, RZ ;  /* 0x0000001f02000819 */ /* 0x002fe200000006ff */
[----:B------:R-:W-:Y:S02]  /*3b40*/  UIADD3 UR17, UPT, UPT, UR17, 0x1, URZ ;  /* 0x0000000111117890 */ /* 0x000fe4000fffe0ff */
[----:B------:R-:W-:Y:S01]  /*3b50*/  UIADD3 UR15, UPT, UPT, UR15, -0x1, URZ ;  /* 0xffffffff0f0f7890 */ /* 0x000fe2000fffe0ff */
[----:B------:R2:W3:Y:S01]  /*3b60*/  @P0 SYNCS.PHASECHK.TRANS64.TRYWAIT P2, [UR30], R0 ;  /* 0x00000000ff0005a7 */ /* 0x0004e2000804111e */
[----:B------:R-:W-:Y:S02]  /*3b70*/  ULEA UR30, UR46, UR13, 0xa ;  /* 0x0000000d2e1e7291 */ /* 0x000fe4000f8e50ff */
[----:B------:R-:W-:Y:S02]  /*3b80*/  UISETP.NE.AND UP0, UPT, UR17, UR16, UPT ;  /* 0x000000101100728c */ /* 0x000fe4000bf05270 */
[----:B------:R-:W-:Y:S02]  /*3b90*/  UIADD3 UR42, UPT, UPT, UR30, 0x2, URZ ;  /* 0x000000021e2a7890 */ /* 0x000fe4000fffe0ff */
[----:B------:R-:W-:Y:S02]  /*3ba0*/  UIADD3 UR38, UPT, UPT, UR30, 0x4, URZ ;  /* 0x000000041e267890 */ /* 0x000fe4000fffe0ff */
[----:B------:R-:W-:Y:S01]  /*3bb0*/  UIADD3 UR34, UPT, UPT, UR30, 0x6, URZ ;  /* 0x000000061e227890 */ /* 0x000fe2000fffe0ff */
[----:B------:R-:W-:Y:S01]  /*3bc0*/  UMOV UR33, 0x40004040 ;  /* 0x4000404000217882 */ /* 0x000fe20000000000 */
[----:B------:R-:W-:Y:S01]  /*3bd0*/  UMOV UR31, 0x40004040 ;  /* 0x40004040001f7882 */ /* 0x000fe20000000000 */
[----:B------:R-:W-:Y:S01]  /*3be0*/  UMOV UR45, 0x40004040 ;  /* 0x40004040002d7882 */ /* 0x000fe20000000000 */
[----:B------:R2:W-:Y:S01]  /*3bf0*/  UTCHMMA.2CTA gdesc[UR30], gdesc[UR32], tmem[UR10], tmem[UR28], idesc[UR29], UP3 ;  /* 0x00ff1c201e0075ea */ /* 0x0005e20009a0000a */
[----:B------:R-:W-:Y:S01]  /*3c00*/  UPLOP3.LUT UP3, UPT, UPT, UPT, UPT, 0x80, 0x8 ;  /* 0x000000000008789c */ /* 0x000fe20003f6f070 */
[----:B------:R-:W-:Y:S01]  /*3c10*/  UMOV UR43, 0x40004040 ;  /* 0x40004040002b7882 */ /* 0x000fe20000000000 */
[----:B------:R-:W-:Y:S01]  /*3c20*/  UMOV UR41, 0x40004040 ;  /* 0x4000404000297882 */ /* 0x000fe20000000000 */
[----:B------:R2:W-:Y:S01]  /*3c30*/  UTCHMMA.2CTA gdesc[UR42], gdesc[UR44], tmem[UR10], tmem[UR26], idesc[UR27], UPT ;  /* 0x00ff1a2c2a0075ea */ /* 0x0005e2000ba0000a */
[----:B------:R-:W-:Y:S01]  /*3c40*/  UMOV UR39, 0x40004040 ;  /* 0x4000404000277882 */ /* 0x000fe20000000000 */
[----:B------:R-:W-:Y:S01]  /*3c50*/  UMOV UR37, 0x40004040 ;  /* 0x4000404000257882 */ /* 0x000fe20000000000 */
[----:B------:R-:W-:Y:S01]  /*3c60*/  UMOV UR35, 0x40004040 ;  /* 0x4000404000237882 */ /* 0x000fe20000000000 */
[----:B------:R2:W-:Y:S01]  /*3c70*/  UTCHMMA.2CTA gdesc[UR38], gdesc[UR40], tmem[UR10], tmem[UR24], idesc[UR25], UPT ;  /* 0x00ff1828260075ea */ /* 0x0005e2000ba0000a */
[----:B------:R2:W-:Y:S01]  /*3c80*/  UTCHMMA.2CTA gdesc[UR34], gdesc[UR36], tmem[UR10], tmem[UR22], idesc[UR23], UPT ;  /* 0x00ff1624220075ea */ /* 0x0005e2000ba0000a */
[----:B------:R2:W-:Y:S01]  /*3c90*/  UTCBAR.2CTA.MULTICAST [UR8], URZ, UR12 ;  /* 0x000000ff080073e9 */ /* 0x0005e2000820080c */
[----:B------:R-:W-:Y:S01]  /*3ca0*/  UMOV UR46, UR18 ;  /* 0x00000012002e7c82 */ /* 0x000fe20008000000 */
[----:B------:R-:W-:Y:S05]  /*3cb0*/  BRA.U UP0, `(.L_x_77) ;  /* 0xfffffffd00507547 */ /* 0x000fea000b83ffff */
.L_x_74:
[----:B------:R-:W-:Y:S01]  /*3cc0*/  UIADD3 UR9, UPT, UPT, UR9, 0xf0, URZ ;  /* 0x000000f009097890 */ /* 0x000fe2000fffe0ff */
[----:B------:R-:W-:-:S08]  /*3cd0*/  UMOV UR17, UR16 ;  /* 0x0000001000117c82 */ /* 0x000fd00008000000 */
[----:B------:R4:W-:Y:S01]  /*3ce0*/  UTCBAR.2CTA.MULTICAST [UR9], URZ, UR11 ;  /* 0x000000ff090073e9 */ /* 0x0009e2000820080b */
[----:B------:R-:W-:Y:S02]  /*3cf0*/  NOP ;  /* 0x0000000000007918 */ /* 0x000fe40000000000 */
.L_x_72:
[----:B------:R-:W-:Y:S01]  /*3d00*/  UIADD3 UR19, UPT, UPT, UR19, 0x1, URZ ;  /* 0x0000000113137890 */ /* 0x000fe2000fffe0ff */
[----:B------:R-:W-:-:S03]  /*3d10*/  ISETP.NE.AND P0, PT, R8, 0x2, PT ;  /* 0x000000020800780c */ /* 0x000fc60003f05270 */
[----:B------:R-:W-:Y:S01]  /*3d20*/  UISETP.NE.AND UP0, UPT, UR19, 0x4, UPT ;  /* 0x000000041300788c */ /* 0x000fe2000bf05270 */
[----:B-12---:R-:W-:Y:S02]  /*3d30*/  SEL R0, RZ, 0x1, P0 ;  /* 0x00000001ff007807 */ /* 0x006fe40000000000 */
[----:B------:R-:W-:Y:S01]  /*3d40*/  SEL R8, R8, RZ, P0 ;  /* 0x000000ff08087207 */ /* 0x000fe20000000000 */
[----:B------:R-:W-:Y:S01]  /*3d50*/  USEL UR8, URZ, 0x1, UP0 ;  /* 0x00000001ff087887 */ /* 0x000fe20008000000 */
[----:B------:R-:W-:Y:S01]  /*3d60*/  LOP3.LUT R3, R3, R0, RZ, 0x3c, !PT ;  /* 0x0000000003037212 */ /* 0x000fe200078e3cff */
[----:B------:R-:W-:-:S04]  /*3d70*/  USEL UR19, UR19, URZ, UP0 ;  /* 0x000000ff13137287 */ /* 0x000fc80008000000 */
[----:B------:R-:W-:Y:S01]  /*3d80*/  LOP3.LUT R9, R9, UR8, RZ, 0x3c, !PT ;  /* 0x0000000809097c12 */ /* 0x000fe2000f8e3cff */
[----:B------:R-:W-:Y:S07]  /*3d90*/  @P1 BRA `(.L_x_78) ;  /* 0xfffffff800881947 */ /* 0x000fee000383ffff */
[----:B------:R-:W1:Y:S01]  /*3da0*/  S2UR UR6, SR_CgaCtaId ;  /* 0x00000000000679c3 */ /* 0x000e620000008800 */
[----:B------:R-:W-:Y:S01]  /*3db0*/  ELECT P0, URZ, PT ;  /* 0x0000000000ff782f */ /* 0x000fe20003800000 */
[----:B------:R-:W-:Y:S01]  /*3dc0*/  HFMA2 R0, -RZ, RZ, 0, 5.9604644775390625e-08 ;  /* 0x00000001ff007431 */ /* 0x000fe200000001ff */
[----:B------:R-:W-:-:S05]  /*3dd0*/  UMOV UR8, 0x40 ;  /* 0x0000004000087882 */ /* 0x000fca0000000000 */
[----:B------:R-:W-:Y:S01]  /*3de0*/  UVIRTCOUNT.DEALLOC.SMPOOL 0x80 ;  /* 0x000000800000784c */ /* 0x000fe20000000000 */
[----:B------:R-:W-:Y:S02]  /*3df0*/  UISETP.NE.AND UP0, UPT, UR5, URZ, UPT ;  /* 0x000000ff0500728c */ /* 0x000fe4000bf05270 */
[----:B-1----:R-:W-:-:S09]  /*3e00*/  ULEA UR6, UR6, UR8, 0x18 ;  /* 0x0000000806067291 */ /* 0x002fd2000f8ec0ff */
[----:B------:R1:W-:Y:S01]  /*3e10*/  @P0 STS.U8 [UR6+0x1c], R0 ;  /* 0x00001c00ff000988 */ /* 0x0003e20008000006 */
[----:B------:R-:W-:Y:S05]  /*3e20*/  BRA.U UP0, `(.L_x_79) ;  /* 0x0000000100a07547 */ /* 0x000fea000b800000 */
[----:B------:R-:W-:Y:S01]  /*3e30*/  UIADD3 UR5, UPT, UPT, UR7, 0x110, URZ ;  /* 0x0000011007057890 */ /* 0x000fe2000fffe0ff */
[----:B------:R-:W-:-:S03]  /*3e40*/  SHF.L.U32 R2, R9, 0x1f, RZ ;  /* 0x0000001f09027819 */ /* 0x000fc600000006ff */
[----:B------:R-:W-:-:S09]  /*3e50*/  ULEA UR8, UR19, UR5, 0x3 ;  /* 0x0000000513087291 */ /* 0x000fd2000f8e18ff */
[----:B------:R-:W2:Y:S02]  /*3e60*/  SYNCS.PHASECHK.TRANS64.TRYWAIT P0, [UR8], R2 ;  /* 0x00000002ff0075a7 */ /* 0x000ea40008001108 */
[----:B--2---:R-:W-:Y:S05]  /*3e70*/  @!P0 BRA `(.L_x_80) ;  /* 0x0000006c008c8947 */ /* 0x004fea0003800000 */
.L_x_264:
[----:B----4-:R-:W-:-:S04]  /*3e80*/  UIADD3 UR9, UPT, UPT, UR19, 0x1, URZ ;  /* 0x0000000113097890 */ /* 0x010fc8000fffe0ff */
        /* <DEDUP_REMOVED lines=8> */
.L_x_266:
        /* <DEDUP_REMOVED lines=9> */
.L_x_268:
[----:B------:R-:W-:-:S04]  /*3fa0*/  UIADD3 UR9, UPT, UPT, UR9, 0x1, URZ ;  /* 0x0000000109097890 */ /* 0x000fc8000fffe0ff */
[----:B------:R-:W-:-:S04]  /*3fb0*/  UISETP.NE.AND UP1, UPT, UR9, 0x4, UPT ;  /* 0x000000040900788c */ /* 0x000fc8000bf25270 */
[----:B------:R-:W-:Y:S02]  /*3fc0*/  USEL UR8, URZ, 0x1, UP1 ;  /* 0x00000001ff087887 */ /* 0x000fe40008800000 */
[----:B------:R-:W-:-:S04]  /*3fd0*/  USEL UR9, UR9, URZ, UP1 ;  /* 0x000000ff09097287 */ /* 0x000fc80008800000 */
[----:B------:R-:W-:Y:S01]  /*3fe0*/  ULEA UR9, UR9, UR5, 0x3 ;  /* 0x0000000509097291 */ /* 0x000fe2000f8e18ff */
[----:B------:R-:W-:-:S04]  /*3ff0*/  LOP3.LUT R2, R2, UR8, RZ, 0x3c, !PT ;  /* 0x0000000802027c12 */ /* 0x000fc8000f8e3cff */
[----:B------:R-:W-:Y:S01]  /*4000*/  SHF.L.U32 R2, R2, 0x1f, RZ ;  /* 0x0000001f02027819 */ /* 0x000fe200000006ff */
[----:B-1----:R-:W-:-:S04]  /*4010*/  IMAD.U32 R0, RZ, RZ, UR9 ;  /* 0x00000009ff007e24 */ /* 0x002fc8000f8e00ff */
[----:B------:R1:W2:Y:S03]  /*4020*/  SYNCS.PHASECHK.TRANS64.TRYWAIT P0, [R0+URZ], R2 ;  /* 0x00000002000075a7 */ /* 0x0002a600080011ff */
[----:B--2---:R-:W-:Y:S05]  /*4030*/  @!P0 NANOSLEEP.SYNCS 0x989680 ;  /* 0x009896800000895d */ /* 0x004fea0003900000 */
[----:B------:R-:W2:Y:S02]  /*4040*/  @!P0 SYNCS.PHASECHK.TRANS64 P0, [R0+URZ], R2 ;  /* 0x00000002000085a7 */ /* 0x000ea400080010ff */
[----:B--2---:R-:W-:Y:S05]  /*4050*/  @P0 BRA `(.L_x_83) ;  /* 0x0000000000200947 */ /* 0x004fea0003800000 */
.L_x_84:
[----:B--2---:R2:W4:Y:S02]  /*4060*/  SYNCS.PHASECHK.TRANS64.TRYWAIT P0, [R0+URZ], R2 ;  /* 0x00000002000075a7 */ /* 0x00452400080011ff */
[----:B----4-:R-:W-:Y:S05]  /*4070*/  @!P0 NANOSLEEP.SYNCS 0x989680 ;  /* 0x009896800000895d */ /* 0x010fea0003900000 */
[----:B------:R-:W4:Y:S02]  /*4080*/  @!P0 SYNCS.PHASECHK.TRANS64 P0, [R0+URZ], R2 ;  /* 0x00000002000085a7 */ /* 0x000f2400080010ff */
[----:B----4-:R-:W-:Y:S05]  /*4090*/  @!P0 BRA `(.L_x_84) ;  /* 0xfffffffc00f08947 */ /* 0x010fea000383ffff */
[----:B------:R-:W-:Y:S05]  /*40a0*/  BRA `(.L_x_83) ;  /* 0x00000000000c7947 */ /* 0x000fea0003800000 */
.L_x_79:
[----:B------:R-:W-:-:S04]  /*40b0*/  UIADD3 UR5, UPT, UPT, UR7, 0x150, URZ ;  /* 0x0000015007057890 */ /* 0x000fc8000fffe0ff */
[----:B------:R-:W-:-:S09]  /*40c0*/  UPRMT UR5, UR4, 0x654, UR5 ;  /* 0x0000065404057896 */ /* 0x000fd20008000005 */
[----:B------:R-:W-:Y:S03]  /*40d0*/  SYNCS.ARRIVE.TRANS64.RED.A1T0 RZ, [UR5], RZ ;  /* 0x000000ffffff79a7 */ /* 0x000fe60008100405 */
.L_x_83:
[----:B-12---:R-:W-:Y:S01]  /*40e0*/  SHF.L.U32 R2, RZ, 0x1f, RZ ;  /* 0x0000001fff027819 */ /* 0x006fe200000006ff */
[----:B------:R-:W-:Y:S01]  /*40f0*/  UIADD3 UR5, UPT, UPT, UR7, 0x150, URZ ;  /* 0x0000015007057890 */ /* 0x000fe2000fffe0ff */
[----:B------:R-:W-:Y:S02]  /*4100*/  PLOP3.LUT P0, PT, PT, PT, UP0, 0x80, 0x8 ;  /* 0x000000000008781c */ /* 0x000fe40003f0f008 */
[----:B------:R-:W1:Y:S02]  /*4110*/  SYNCS.PHASECHK.TRANS64.TRYWAIT P1, [UR7+0x150], R2 ;  /* 0x00015002ff0075a7 */ /* 0x000e640008021107 */
[----:B-1----:R-:W-:Y:S09]  /*4120*/  @!P1 BRA `(.L_x_85) ;  /* 0x0000006c00289947 */ /* 0x002ff20003800000 */
.L_x_270:
[----:B------:R-:W-:Y:S01]  /*4130*/  @!UP0 UPRMT UR5, UR4, 0x654, UR5 ;  /* 0x0000065404058896 */ /* 0x000fe20008000005 */
[----:B------:R-:W-:Y:S02]  /*4140*/  UMOV UR8, 0xffff ;  /* 0x0000ffff00087882 */ /* 0x000fe40000000000 */
[----:B------:R-:W-:-:S06]  /*4150*/  UMOV UR4, 0x1 ;  /* 0x0000000100047882 */ /* 0x000fcc0000000000 */
[----:B------:R-:W-:Y:S01]  /*4160*/  @!P0 SYNCS.ARRIVE.TRANS64.RED.A1T0 RZ, [UR5], RZ ;  /* 0x000000ffffff89a7 */ /* 0x000fe20008100405 */
[----:B------:R-:W-:Y:S01]  /*4170*/  NOP ;  /* 0x0000000000007918 */ /* 0x000fe20000000000 */
[----:B-1----:R-:W1:Y:S01]  /*4180*/  LDS R0, [UR6+0x14] ;  /* 0x00001406ff007984 */ /* 0x002e620008000800 */
[----:B------:R-:W-:-:S04]  /*4190*/  ULOP3.LUT UR5, UR21, 0xffff, URZ, 0xc0, !UPT ;  /* 0x0000ffff15057892 */ /* 0x000fc8000f8ec0ff */
[----:B------:R-:W-:-:S04]  /*41a0*/  USHF.R.U32.HI UR5, URZ, 0x5, UR5 ;  /* 0x00000005ff057899 */ /* 0x000fc80008011605 */
[----:B------:R-:W-:Y:S02]  /*41b0*/  USHF.L.U32 UR8, UR8, UR5, URZ ;  /* 0x0000000508087299 */ /* 0x000fe400080006ff */
[----:B------:R-:W-:-:S04]  /*41c0*/  USHF.L.U32 UR4, UR4, UR5, URZ ;  /* 0x0000000504047299 */ /* 0x000fc800080006ff */
[----:B-1----:R-:W-:-:S04]  /*41d0*/  LOP3.LUT R0, R0, UR8, RZ, 0xc0, !PT ;  /* 0x0000000800007c12 */ /* 0x002fc8000f8ec0ff */
[----:B------:R-:W-:-:S13]  /*41e0*/  ISETP.NE.AND P0, PT, R0, UR8, PT ;  /* 0x0000000800007c0c */ /* 0x000fda000bf05270 */
[----:B------:R-:W-:Y:S05]  /*41f0*/  @P0 BRA `(.L_x_86) ;  /* 0x0000000000580947 */ /* 0x000fea0003800000 */
[----:B------:R-:W1:Y:S02]  /*4200*/  LDS R0, [UR6+0x18] ;  /* 0x00001806ff007984 */ /* 0x000e640008000800 */
[----:B-1----:R-:W-:-:S04]  /*4210*/  LOP3.LUT R0, R0, UR4, RZ, 0xc0, !PT ;  /* 0x0000000400007c12 */ /* 0x002fc8000f8ec0ff */
[----:B------:R-:W-:-:S13]  /*4220*/  ISETP.NE.AND P0, PT, R0, UR4, PT ;  /* 0x0000000400007c0c */ /* 0x000fda000bf05270 */
[----:B------:R-:W-:Y:S05]  /*4230*/  @P0 BRA `(.L_x_87) ;  /* 0x00000000003c0947 */ /* 0x000fea0003800000 */
[----:B------:R-:W1:Y:S01]  /*4240*/  S2R R2, SR_LANEID ;  /* 0x0000000000027919 */ /* 0x000e620000000000 */
[----:B------:R-:W-:Y:S01]  /*4250*/  ULOP3.LUT UR8, URZ, UR8, URZ, 0x33, !UPT ;  /* 0x00000008ff087292 */ /* 0x000fe2000f8e33ff */
[----:B------:R-:W-:Y:S02]  /*4260*/  VOTEU.ANY UR7, UPT, PT ;  /* 0x0000000000077886 */ /* 0x000fe400038e0100 */
[----:B------:R-:W-:-:S03]  /*4270*/  UFLO.U32 UR7, UR7 ;  /* 0x00000007000772bd */ /* 0x000fc600080e0000 */
[----:B------:R-:W-:-:S04]  /*4280*/  IMAD.U32 R0, RZ, RZ, UR8 ;  /* 0x00000008ff007e24 */ /* 0x000fc8000f8e00ff */
[----:B------:R2:W3:Y:S02]  /*4290*/  REDUX UR5, R0 ;  /* 0x00000000000573c4 */ /* 0x0004e40000000000 */
[----:B------:R1:W-:Y:S02]  /*42a0*/  UTCATOMSWS.AND URZ, UR8 ;  /* 0x0000000800ff79e3 */ /* 0x0003e40008000000 */
[----:B-1----:R-:W-:Y:S02]  /*42b0*/  ISETP.EQ.U32.AND P0, PT, R2, UR7, PT ;  /* 0x0000000702007c0c */ /* 0x002fe4000bf02070 */
[----:B--2---:R-:W-:Y:S02]  /*42c0*/  LOP3.LUT R0, RZ, UR4, RZ, 0x33, !PT ;  /* 0x00000004ff007c12 */ /* 0x004fe4000f8e33ff */
[----:B---3--:R-:W-:Y:S02]  /*42d0*/  MOV R2, UR5 ;  /* 0x0000000500027c02 */ /* 0x008fe40008000f00 */
[----:B------:R-:W1:Y:S07]  /*42e0*/  REDUX UR4, R0 ;  /* 0x00000000000473c4 */ /* 0x000e6e0000000000 */
[----:B------:R2:W-:Y:S01]  /*42f0*/  @P0 ATOMS.AND RZ, [UR6+0x14], R2 ;  /* 0x00001402ffff098c */ /* 0x0005e2000a800006 */
[----:B-1----:R-:W-:-:S05]  /*4300*/  IMAD.U32 R0, RZ, RZ, UR4 ;  /* 0x00000004ff007e24 */ /* 0x002fca000f8e00ff */
[----:B------:R2:W-:Y:S01]  /*4310*/  @P0 ATOMS.AND RZ, [UR6+0x18], R0 ;  /* 0x00001800ffff098c */ /* 0x0005e2000a800006 */
[----:B------:R-:W-:Y:S05]  /*4320*/  BRA `(.L_x_88) ;  /* 0x0000000000147947 */ /* 0x000fea0003800000 */
.L_x_87:
[----:B------:R-:W-:Y:S02]  /*4330*/  MOV R2, 0x4350 ;  /* 0x0000435000027802 */ /* 0x000fe40000000f00 */
[----:B---345:R-:W-:Y:S05]  /*4340*/  CALL.REL.NOINC `($__internal_0_$__cuda_sm10x_tcgen05_guardrail_trap_col_being_dealloced_not_returned_by_alloc) ;  /* 0x0000006c00c87944 */ /* 0x038fea0003c00000 */
[----:B------:R-:W-:Y:S05]  /*4350*/  BRA `(.L_x_88) ;  /* 0x0000000000087947 */ /* 0x000fea0003800000 */
.L_x_86:
[----:B------:R-:W-:Y:S02]  /*4360*/  MOV R2, 0x4380 ;  /* 0x0000438000027802 */ /* 0x000fe40000000f00 */
[----:B---345:R-:W-:Y:S05]  /*4370*/  CALL.REL.NOINC `($__internal_2_$__cuda_sm10x_tcgen05_guardrail_trap_unallocated_columns_being_dealloced) ;  /* 0x0000006c00d47944 */ /* 0x038fea0003c00000 */
.L_x_88:
[----:B------:R-:W-:Y:S01]  /*4380*/  NOP ;  /* 0x0000000000007918 */ /* 0x000fe20000000000 */
[----:B----4-:R-:W-:Y:S05]  /*4390*/  EXIT ;  /* 0x000000000000794d */ /* 0x010fea0003800000 */
.L_x_59:
[----:B------:R-:W-:-:S09]  /*43a0*/  UISETP.NE.OR UP5, UPT, UR10, 0x3, UP5 ;  /* 0x000000030a00788c */ /* 0x000fd2000afa5670 */
[----:B------:R-:W-:Y:S05]  /*43b0*/  BRA.U UP5, `(.L_x_89) ;  /* 0x0000001105087547 */ /* 0x000fea000b800000 */
[----:B------:R-:W1:Y:S01]  /*43c0*/  LDC R0, c[0x0][0xb30] ;  /* 0x0002cc00ff007b82 */ /* 0x000e620000000800 */
[----:B------:R-:W2:Y:S01]  /*43d0*/  LDCU.64 UR8, c[0x0][0x888] ;  /* 0x00011100ff0877ac */ /* 0x000ea20008000a00 */
[----:B------:R-:W-:Y:S02]  /*43e0*/  HFMA2 R27, -RZ, RZ, 0, 0 ;  /* 0x00000000ff1b7431 */ /* 0x000fe400000001ff */
[----:B------:R-:W-:Y:S01]  /*43f0*/  IMAD.MOV.U32 R29, RZ, RZ, 0x1 ;  /* 0x00000001ff1d7424 */ /* 0x000fe200078e00ff */
[----:B------:R-:W-:Y:S01]  /*4400*/  MOV R25, 0x2000 ;  /* 0x0000200000197802 */ /* 0x000fe20000000f00 */
[----:B------:R-:W3:Y:S01]  /*4410*/  LDCU.64 UR4, c[0x0][0x890] ;  /* 0x00011200ff0477ac */ /* 0x000ee20008000a00 */
[----:B------:R-:W-:Y:S01]  /*4420*/  IMAD.MOV.U32 R28, RZ, RZ, RZ ;  /* 0x000000ffff1c7224 */ /* 0x000fe200078e00ff */
[----:B------:R-:W4:Y:S01]  /*4430*/  LDC R24, c[0x0][0x370] ;  /* 0x0000dc00ff187b82 */ /* 0x000f220000000800 */
[----:B------:R-:W-:Y:S01]  /*4440*/  UMOV UR7, 0x400 ;  /* 0x0000040000077882 */ /* 0x000fe20000000000 */
[----:B------:R-:W-:-:S02]  /*4450*/  UPLOP3.LUT UP1, UPT, UPT, UPT, UPT, 0x40, 0x4 ;  /* 0x000000000004789c */ /* 0x000fc40003f2e870 */
[----:B------:R-:W-:-:S04]  /*4460*/  ULEA UR7, UR37, UR7, 0x18 ;  /* 0x0000000725077291 */ /* 0x000fc8000f8ec0ff */
[----:B------:R-:W4:Y:S01]  /*4470*/  LDC R3, c[0x0][0xb0c] ;  /* 0x0002c300ff037b82 */ /* 0x000f220000000800 */
[----:B------:R-:W-:Y:S02]  /*4480*/  UIADD3 UR13, UPT, UPT, UR7, 0x98, URZ ;  /* 0x00000098070d7890 */ /* 0x000fe4000fffe0ff */
[----:B--2---:R-:W-:Y:S02]  /*4490*/  UISETP.NE.U32.AND UP2, UPT, UR8, URZ, UPT ;  /* 0x000000ff0800728c */ /* 0x004fe4000bf45070 */
[----:B------:R-:W-:Y:S02]  /*44a0*/  UIADD3 UR33, UPT, UPT, UR7, 0x80, URZ ;  /* 0x0000008007217890 */ /* 0x000fe4000fffe0ff */
[----:B---3--:R-:W-:Y:S01]  /*44b0*/  UISETP.NE.U32.AND UP3, UPT, UR4, URZ, UPT ;  /* 0x000000ff0400728c */ /* 0x008fe2000bf65070 */
[----:B------:R-:W2:Y:S01]  /*44c0*/  LDC R20, c[0x0][0xb20] ;  /* 0x0002c800ff147b82 */ /* 0x000ea20000000800 */
[----:B-1----:R-:W-:Y:S01]  /*44d0*/  ISETP.NE.AND P1, PT, R0, 0x1, PT ;  /* 0x000000010000780c */ /* 0x002fe20003f25270 */
[----:B------:R-:W-:-:S02]  /*44e0*/  UISETP.NE.AND.EX UP2, UPT, UR9, URZ, UPT, UP2 ;  /* 0x000000ff0900728c */ /* 0x000fc4000bf45320 */
[----:B------:R-:W-:Y:S02]  /*44f0*/  UIADD3 UR25, UPT, UPT, UR7, 0x88, URZ ;  /* 0x0000008807197890 */ /* 0x000fe4000fffe0ff */
[----:B------:R-:W-:Y:S02]  /*4500*/  UIADD3 UR17, UPT, UPT, UR7, 0x90, URZ ;  /* 0x0000009007117890 */ /* 0x000fe4000fffe0ff */
[----:B------:R-:W1:Y:S01]  /*4510*/  LDC.64 R30, c[0x0][0x348] ;  /* 0x0000d200ff1e7b82 */ /* 0x000e620000000a00 */
[----:B------:R-:W-:Y:S02]  /*4520*/  UPRMT UR13, UR37, 0x654, UR13 ;  /* 0x00000654250d7896 */ /* 0x000fe4000800000d */
[----:B------:R-:W-:-:S05]  /*4530*/  UISETP.NE.AND.EX UP3, UPT, UR5, URZ, UPT, UP3 ;  /* 0x000000ff0500728c */ /* 0x000fca000bf65330 */
[----:B------:R-:W3:Y:S08]  /*4540*/  LDC.64 R14, c[0x0][0xb10] ;  /* 0x0002c400ff0e7b82 */ /* 0x000ef00000000a00 */
[----:B------:R-:W1:Y:S08]  /*4550*/  LDC.64 R6, c[0x0][0xb18] ;  /* 0x0002c600ff067b82 */ /* 0x000e700000000a00 */
[----:B------:R-:W1:Y:S08]  /*4560*/  LDC.64 R4, c[0x0][0xb28] ;  /* 0x0002ca00ff047b82 */ /* 0x000e700000000a00 */
[----:B--2-4-:R-:W1:Y:S02]  /*4570*/  LDC R21, c[0x0][0x374] ;  /* 0x0000dd00ff157b82 */ /* 0x014e640000000800 */
.L_x_100:
[C---:B------:R-:W-:Y:S02]  /*4580*/  LEA R0, R28.reuse, UR7, 0x3 ;  /* 0x000000071c007c11 */ /* 0x040fe4000f8e18ff */
[----:B------:R-:W-:Y:S02]  /*4590*/  SHF.L.U32 R2, R27, 0x1f, RZ ;  /* 0x0000001f1b027819 */ /* 0x000fe400000006ff */
[----:B------:R-:W-:Y:S02]  /*45a0*/  LEA R16, R28, UR7, 0x4 ;  /* 0x000000071c107c11 */ /* 0x000fe4000f8e20ff */
[----:B--2---:R-:W2:Y:S02]  /*45b0*/  SYNCS.PHASECHK.TRANS64.TRYWAIT P0, [R0+URZ+0xd0], R2 ;  /* 0x0000d002000075a7 */ /* 0x004ea400080011ff */
[----:B--2---:R-:W-:Y:S05]  /*45c0*/  @!P0 BRA `(.L_x_90) ;  /* 0x0000006800188947 */ /* 0x004fea0003800000 */
.L_x_271:
[----:B------:R-:W-:Y:S01]  /*45d0*/  ISETP.GE.AND P0, PT, R36, 0x1, PT ;  /* 0x000000012400780c */ /* 0x000fe20003f06270 */
[----:B------:R-:W4:Y:S01]  /*45e0*/  LDS.128 R16, [R16+0x160] ;  /* 0x0001600010107984 */ /* 0x000f220000000c00 */
[----:B--2---:R-:W-:Y:S01]  /*45f0*/  VIADD R0, R0, 0xe0 ;  /* 0x000000e000007836 */ /* 0x004fe20000000000 */
[----:B------:R-:W-:Y:S01]  /*4600*/  @!PT LDS RZ, [RZ] ;  /* 0x00000000fffff984 */ /* 0x000fe20000000800 */
[----:B------:R-:W-:Y:S01]  /*4610*/  @!PT LDS RZ, [RZ] ;  /* 0x00000000fffff984 */ /* 0x000fe20000000800 */
[----:B------:R-:W-:Y:S01]  /*4620*/  @!PT LDS RZ, [RZ] ;  /* 0x00000000fffff984 */ /* 0x000fe20000000800 */
[----:B------:R-:W-:Y:S01]  /*4630*/  @!PT LDS RZ, [RZ] ;  /* 0x00000000fffff984 */ /* 0x000fe20000000800 */
[----:B------:R2:W-:Y:S06]  /*4640*/  MEMBAR.ALL.CTA ;  /* 0x0000000000007992 */ /* 0x0005ec0000008000 */
[----:B--2---:R-:W2:Y:S01]  /*4650*/  FENCE.VIEW.ASYNC.S ;  /* 0x00000000000073c6 */ /* 0x004ea20000000000 */
[----:B------:R-:W-:Y:S04]  /*4660*/  PRMT R0, RZ, 0x654, R0 ;  /* 0x00000654ff007816 */ /* 0x000fe80000000000 */
[----:B--2---:R2:W-:Y:S01]  /*4670*/  SYNCS.ARRIVE.TRANS64.RED.A1T0 RZ, [R0+URZ], RZ ;  /* 0x000000ff00ff79a7 */ /* 0x0045e200081004ff */
[----:B----4-:R-:W-:Y:S11]  /*4680*/  LOP3.LUT P3, RZ, R18, 0x1, RZ, 0xc0, !PT ;  /* 0x0000000112ff7812 */ /* 0x010ff6000786c0ff */
[----:B------:R-:W-:Y:S02]  /*4690*/  @!UPT UIADD3 URZ, UPT, UPT, URZ, URZ, URZ ;  /* 0x000000fffffff290 */ /* 0x000fe4000fffe0ff */
[----:B------:R-:W-:Y:S02]  /*46a0*/  @P3 MOV R11, R16 ;  /* 0x00000010000b3202 */ /* 0x000fe40000000f00 */
[----:B------:R-:W-:Y:S01]  /*46b0*/  @P3 LOP3.LUT R10, R17, 0xffff, RZ, 0xc0, !PT ;  /* 0x0000ffff110a3812 */ /* 0x000fe200078ec0ff */
[----:B--2---:R-:W-:Y:S06]  /*46c0*/  @!P0 BRA `(.L_x_91) ;  /* 0x0000000000a48947 */ /* 0x004fec0003800000 */
[-C--:B-1----:R-:W-:Y:S01]  /*46d0*/  IMAD.HI.U32 R0, R21, R7.reuse, RZ ;  /* 0x0000000715007227 */ /* 0x082fe200078e00ff */
[----:B------:R-:W-:Y:S02]  /*46e0*/  ISETP.NE.AND P0, PT, R6, 0x1, PT ;  /* 0x000000010600780c */ /* 0x000fe40003f05270 */
[----:B------:R-:W-:Y:S01]  /*46f0*/  ISETP.NE.AND P2, PT, R36, 0x1, PT ;  /* 0x000000012400780c */ /* 0x000fe20003f45270 */
[----:B---3--:R-:W-:Y:S01]  /*4700*/  IMAD.HI.U32 R9, R24, R14, RZ ;  /* 0x0000000e18097227 */ /* 0x008fe200078e00ff */
[----:B------:R-:W-:Y:S02]  /*4710*/  SHF.R.U32.HI R0, RZ, R20, R0 ;  /* 0x00000014ff007219 */ /* 0x000fe40000011600 */
[----:B------:R-:W-:Y:S01]  /*4720*/  ISETP.NE.AND P4, PT, R3, 0x1, PT ;  /* 0x000000010300780c */ /* 0x000fe20003f85270 */
[----:B------:R-:W-:Y:S01]  /*4730*/  IMAD.HI.U32 R13, R10, R7, RZ ;  /* 0x000000070a0d7227 */ /* 0x000fe200078e00ff */
[----:B------:R-:W-:Y:S02]  /*4740*/  SHF.R.U32.HI R9, RZ, R15, R9 ;  /* 0x0000000fff097219 */ /* 0x000fe40000011609 */
[----:B------:R-:W-:Y:S01]  /*4750*/  SEL R0, R21, R0, !P0 ;  /* 0x0000000015007207 */ /* 0x000fe20004000000 */
[----:B------:R-:W-:Y:S01]  /*4760*/  IMAD.HI.U32 R12, R11, R14, RZ ;  /* 0x0000000e0b0c7227 */ /* 0x000fe200078e00ff */
[----:B------:R-:W-:Y:S03]  /*4770*/  SEL R9, R24, R9, !P4 ;  /* 0x0000000918097207 */ /* 0x000fe60006000000 */
[-C--:B------:R-:W-:Y:S01]  /*4780*/  IMAD.HI.U32 R8, R0, R4.reuse, RZ ;  /* 0x0000000400087227 */ /* 0x080fe200078e00ff */
[----:B------:R-:W-:Y:S03]  /*4790*/  SHF.R.U32.HI R12, RZ, R15, R12 ;  /* 0x0000000fff0c7219 */ /* 0x000fe6000001160c */
[----:B------:R-:W-:Y:S01]  /*47a0*/  IMAD.HI.U32 R2, R9, R4, RZ ;  /* 0x0000000409027227 */ /* 0x000fe200078e00ff */
[-C--:B------:R-:W-:Y:S02]  /*47b0*/  @P2 SHF.R.U32.HI R0, RZ, R5.reuse, R8 ;  /* 0x00000005ff002219 */ /* 0x080fe40000011608 */
[----:B------:R-:W-:Y:S02]  /*47c0*/  SHF.R.U32.HI R8, RZ, R20, R13 ;  /* 0x00000014ff087219 */ /* 0x000fe4000001160d */
[----:B------:R-:W-:Y:S01]  /*47d0*/  @P2 SHF.R.U32.HI R9, RZ, R5, R2 ;  /* 0x00000005ff092219 */ /* 0x000fe20000011602 */
[----:B------:R-:W-:Y:S01]  /*47e0*/  IMAD R0, R36, R0, RZ ;  /* 0x0000000024007224 */ /* 0x000fe200078e02ff */
[----:B------:R-:W-:Y:S02]  /*47f0*/  SEL R8, R10, R8, !P0 ;  /* 0x000000080a087207 */ /* 0x000fe40004000000 */
[----:B------:R-:W-:Y:S01]  /*4800*/  SEL R2, R11, R12, !P4 ;  /* 0x0000000c0b027207 */ /* 0x000fe20006000000 */
[----:B------:R-:W-:Y:S01]  /*4810*/  IMAD R12, R36, R9, RZ ;  /* 0x00000009240c7224 */ /* 0x000fe200078e02ff */
[C---:B------:R-:W-:Y:S01]  /*4820*/  ISETP.GE.AND P0, PT, R8.reuse, R0, PT ;  /* 0x000000000800720c */ /* 0x040fe20003f06270 */
[----:B------:R-:W-:Y:S03]  /*4830*/  IMAD.HI.U32 R0, R8, R4, RZ ;  /* 0x0000000408007227 */ /* 0x000fe600078e00ff */
[----:B------:R-:W-:Y:S02]  /*4840*/  ISETP.GE.OR P0, PT, R2, R12, P0 ;  /* 0x0000000c0200720c */ /* 0x000fe40000706670 */
[-C--:B------:R-:W-:Y:S04]  /*4850*/  SHF.R.U32.HI R0, RZ, R5.reuse, R0 ;  /* 0x00000005ff007219 */ /* 0x080fe80000011600 */
[----:B------:R-:W-:Y:S05]  /*4860*/  SEL R13, R8, R0, !P2 ;  /* 0x00000000080d7207 */ /* 0x000fea0005000000 */
[----:B------:R-:W-:Y:S02]  /*4870*/  IMAD.MOV R12, RZ, RZ, -R13 ;  /* 0x000000ffff0c7224 */ /* 0x000fe400078e0a0d */
[----:B------:R-:W-:Y:S04]  /*4880*/  @!P0 IMAD.HI.U32 R0, R2, R4, RZ ;  /* 0x0000000402008227 */ /* 0x000fe800078e00ff */
[----:B------:R-:W-:Y:S01]  /*4890*/  IMAD R12, R36, R12, R8 ;  /* 0x0000000c240c7224 */ /* 0x000fe200078e0208 */
[----:B------:R-:W-:Y:S04]  /*48a0*/  @!P0 SHF.R.U32.HI R0, RZ, R5, R0 ;  /* 0x00000005ff008219 */ /* 0x000fe80000011600 */
[----:B------:R-:W-:Y:S04]  /*48b0*/  @!P0 SEL R0, R2, R0, !P2 ;  /* 0x0000000002008207 */ /* 0x000fe80005000000 */
[----:B------:R-:W-:Y:S01]  /*48c0*/  @!P0 IADD3 R13, PT, PT, R13, -R0, RZ ;  /* 0x800000000d0d8210 */ /* 0x000fe20007ffe0ff */
[----:B------:R-:W-:Y:S01]  /*48d0*/  @!P0 IMAD R0, R9, R12, R0 ;  /* 0x0000000c09008224 */ /* 0x000fe200078e0200 */
[----:B------:R-:W-:Y:S01]  /*48e0*/  IADD3 R9, PT, PT, -R8, RZ, RZ ;  /* 0x000000ff08097210 */ /* 0x000fe20007ffe1ff */
[--C-:B------:R-:W-:Y:S02]  /*48f0*/  IMAD.MOV R12, RZ, RZ, -R2.reuse ;  /* 0x000000ffff0c7224 */ /* 0x100fe400078e0a02 */
[----:B------:R-:W-:Y:S02]  /*4900*/  @!P0 IMAD R8, R13, R36, R2 ;  /* 0x000000240d088224 */ /* 0x000fe400078e0202 */
[----:B------:R-:W-:Y:S02]  /*4910*/  @!P0 IMAD.MOV.U32 R2, RZ, RZ, R0 ;  /* 0x000000ffff028224 */ /* 0x000fe400078e0000 */
[----:B------:R-:W-:Y:S02]  /*4920*/  IMAD R11, R3, R12, R11 ;  /* 0x0000000c030b7224 */ /* 0x000fe400078e020b */
[----:B------:R-:W-:Y:S02]  /*4930*/  IMAD R10, R6, R9, R10 ;  /* 0x00000009060a7224 */ /* 0x000fe400078e020a */
[----:B------:R-:W-:Y:S02]  /*4940*/  IMAD R11, R2, R3, R11 ;  /* 0x00000003020b7224 */ /* 0x000fe400078e020b */
[----:B------:R-:W-:Y:S02]  /*4950*/  IMAD R10, R8, R6, R10 ;  /* 0x00000006080a7224 */ /* 0x000fe400078e020a */
.L_x_91:
[----:B------:R-:W-:Y:S05]  /*4960*/  BRA.U UP1, `(.L_x_92) ;  /* 0x0000000101107547 */ /* 0x000fea000b800000 */
[----:B------:R-:W-:Y:S04]  /*4970*/  MOV R2, UR6 ;  /* 0x0000000600027c02 */ /* 0x000fe80008000f00 */
[----:B------:R-:W-:Y:S04]  /*4980*/  SHF.L.U32 R2, R2, 0x1f, RZ ;  /* 0x0000001f02027819 */ /* 0x000fe800000006ff */
[----:B------:R-:W2:Y:S02]  /*4990*/  SYNCS.PHASECHK.TRANS64.TRYWAIT P0, [UR7+0xc8], R2 ;  /* 0x0000c802ff0075a7 */ /* 0x000ea40008001107 */
[----:B--2---:R-:W-:Y:S05]  /*49a0*/  @!P0 BRA `(.L_x_93) ;  /* 0x0000006400348947 */ /* 0x004fea0003800000 */
.L_x_92:
[----:B------:R-:W-:Y:S02]  /*49b0*/  R2UR UR35, R22 ;  /* 0x00000000162372ca */ /* 0x000fe400000e0000 */
[----:B------:R-:W-:Y:S02]  /*49c0*/  R2UR UR34, R23 ;  /* 0x00000000172272ca */ /* 0x000fe400000e0000 */
[----:B------:R-:W-:Y:S02]  /*49d0*/  ISETP.NE.U32.AND P2, PT, RZ, UR4, PT ;  /* 0x00000004ff007c0c */ /* 0x000fe4000bf45070 */
[----:B------:R-:W-:Y:S02]  /*49e0*/  SHF.L.U32 R22, R29, 0x1f, RZ ;  /* 0x0000001f1d167819 */ /* 0x000fe400000006ff */
[----:B------:R-:W-:Y:S05]  /*49f0*/  ISETP.NE.AND.EX P2, PT, RZ, UR5, PT, P2 ;  /* 0x00000005ff007c0c */ /* 0x000fea000bf45320 */
[----:B------:R-:W-:Y:S02]  /*4a00*/  USHF.L.U32 UR35, UR35, 0x7, URZ ;  /* 0x0000000723237899 */ /* 0x000fe400080006ff */
[----:B------:R-:W-:Y:S01]  /*4a10*/  USHF.L.U32 UR34, UR34, 0x7, URZ ;  /* 0x0000000722227899 */ /* 0x000fe200080006ff */
[----:B------:R-:W-:Y:S11]  /*4a20*/  BRA.U !UP3, `(.L_x_94) ;  /* 0x000000010b347547 */ /* 0x000ff6000b800000 */
[----:B------:R-:W-:Y:S01]  /*4a30*/  UPLOP3.LUT UP0, UPT, UPT, UPT, UP2, 0x80, 0x8 ;  /* 0x000000000008789c */ /* 0x000fe20003f0f020 */
[----:B--2---:R-:W-:Y:S02]  /*4a40*/  HFMA2 R0, -RZ, RZ, 0, 5.9604644775390625e-08 ;  /* 0x00000001ff007431 */ /* 0x004fe400000001ff */
[----:B------:R-:W-:Y:S03]  /*4a50*/  IMAD.MOV.U32 R101, RZ, RZ, 0x1 ;  /* 0x00000001ff657424 */ /* 0x000fe600078e00ff */
[----:B------:R-:W-:Y:S05]  /*4a60*/  PLOP3.LUT P0, PT, PT, PT, UP0, 0x80, 0x8 ;  /* 0x000000000008781c */ /* 0x000fea0003f0f008 */
[----:B------:R-:W2:Y:S01]  /*4a70*/  @UP0 LDCU.64 UR10, c[0x0][0x888] ;  /* 0x00011100ff0a07ac */ /* 0x000ea20008000a00 */
[----:B------:R-:W-:Y:S07]  /*4a80*/  @UP0 UIMAD UR8, UR36, UR4, URZ ;  /* 0x00000004240802a4 */ /* 0x000fee000f8e02ff */
[----:B------:R-:W-:Y:S01]  /*4a90*/  @!P0 PRMT R101, R0, 0x7610, R101 ;  /* 0x0000761000658816 */ /* 0x000fe20000000065 */
[----:B--2---:R-:W-:Y:S03]  /*4aa0*/  @UP0 UIMAD.WIDE UR10, UR8, 0x4, UR10 ;  /* 0x00000004080a08a5 */ /* 0x004fe6000f8e020a */
[----:B------:R-:W2:Y:S03]  /*4ab0*/  @!UP0 LDCU UR8, c[0x0][0x880] ;  /* 0x00011000ff0887ac */ /* 0x000ea60008000800 */
[----:B------:R-:W-:Y:S01]  /*4ac0*/  IMAD.U32 R8, RZ, RZ, UR10 ;  /* 0x0000000aff087e24 */ /* 0x000fe2000f8e00ff */
[----:B------:R-:W-:Y:S05]  /*4ad0*/  MOV R9, UR11 ;  /* 0x0000000b00097c02 */ /* 0x000fea0008000f00 */
[----:B-----5:R4:W5:Y:S02]  /*4ae0*/  @P0 LDG.E R63, desc[UR38][R8.64] ;  /* 0x00000026083f0981 */ /* 0x020964000c1e1900 */
[----:B--2-4-:R-:W-:Y:S07]  /*4af0*/  @!P0 IMAD.U32 R63, RZ, RZ, UR8 ;  /* 0x00000008ff3f8e24 */ /* 0x014fee000f8e00ff */
.L_x_94:
[----:B-----5:R-:W-:Y:S01]  /*4b00*/  @!P2 FSETP.EQ.AND P0, PT, R63, RZ, PT ;  /* 0x000000ff3f00a20b */ /* 0x020fe20003f02000 */
[----:B------:R-:W-:Y:S01]  /*4b10*/  @!UPT UIADD3 URZ, UPT, UPT, URZ, URZ, URZ ;  /* 0x000000fffffff290 */ /* 0x000fe2000fffe0ff */
[----:B------:R-:W-:Y:S11]  /*4b20*/  @!P2 BRA `(.L_x_95) ;  /* 0x000000000014a947 */ /* 0x000ff60003800000 */
[----:B------:R-:W-:Y:S02]  /*4b30*/  LOP3.LUT P2, RZ, R101, 0xff, RZ, 0xc0, !PT ;  /* 0x000000ff65ff7812 */ /* 0x000fe4000784c0ff */
[----:B------:R-:W-:Y:S04]  /*4b40*/  PLOP3.LUT P0, PT, PT, PT, UP0, 0x80, 0x8 ;  /* 0x000000000008781c */ /* 0x000fe80003f0f008 */
[----:B------:R-:W-:Y:S07]  /*4b50*/  PLOP3.LUT P0, PT, P0, PT, PT, 0x8, 0x80 ;  /* 0x000000000080781c */ /* 0x000fee000070e170 */
[----:B------:R-:W-:Y:S11]  /*4b60*/  @P2 FSETP.EQ.AND P0, PT, R63, RZ, PT ;  /* 0x000000ff3f00220b */ /* 0x000ff60003f02000 */
[----:B------:R-:W-:Y:S02]  /*4b70*/  @!UPT UIADD3 URZ, UPT, UPT, URZ, URZ, URZ ;  /* 0x000000fffffff290 */ /* 0x000fe4000fffe0ff */
.L_x_95:
[----:B------:R-:W4:Y:S01]  /*4b80*/  SYNCS.PHASECHK.TRANS64.TRYWAIT P2, [UR7+0xa0], R22 ;  /* 0x0000a016ff0075a7 */ /* 0x000f220008041107 */
[----:B------:R-:W-:Y:S04]  /*4b90*/  ELECT P4, URZ, PT ;  /* 0x0000000000ff782f */ /* 0x000fe80003880000 */
[----:B------:R-:W-:Y:S11]  /*4ba0*/  PLOP3.LUT P4, PT, P0, P4, PT, 0xf2, 0x2f ;  /* 0x00000000002f781c */ /* 0x000ff60000789e72 */
[----:B------:R-:W-:Y:S02]  /*4bb0*/  @!UPT UIADD3 URZ, UPT, UPT, URZ, URZ, URZ ;  /* 0x000000fffffff290 */ /* 0x000fe4000fffe0ff */
[----:B-1----:R-:W-:Y:S05]  /*4bc0*/  @!P4 IADD3 R8, P0, PT, R30, 0x580, RZ ;  /* 0x000005801e08c810 */ /* 0x002fea0007f1e0ff */
[----:B--2---:R-:W-:Y:S01]  /*4bd0*/  @!P4 IMAD.X R2, RZ, RZ, R31, P0 ;  /* 0x000000ffff02c224 */ /* 0x004fe200000e061f */
[----:B----4-:R-:W-:Y:S07]  /*4be0*/  @!P2 BRA `(.L_x_96) ;  /* 0x0000006000bca947 */ /* 0x010fee0003800000 */
.L_x_274:
[----:B------:R-:W-:Y:S01]  /*4bf0*/  @!P4 R2UR UR8, R2 ;  /* 0x000000000208c2ca */ /* 0x000fe200000e0000 */
[----:B------:R-:W-:Y:S01]  /*4c00*/  VOTEU.ALL UP1, P4 ;  /* 0x0000000000ff7886 */ /* 0x000fe20002020000 */
[----:B------:R-:W-:Y:S01]  /*4c10*/  @!P4 R2UR UR9, R8 ;  /* 0x000000000809c2ca */ /* 0x000fe200000e0000 */
[----:B-1----:R-:W-:Y:S01]  /*4c20*/  @!P4 IMAD.MOV.U32 R0, RZ, RZ, 0x2000 ;  /* 0x00002000ff00c424 */ /* 0x002fe200078e00ff */
[----:B------:R-:W-:Y:S01]  /*4c30*/  UMOV UR10, 0x0 ;  /* 0x00000000000a7882 */ /* 0x000fe20000000000 */
[----:B------:R-:W-:Y:S01]  /*4c40*/  UMOV UR11, 0x10000000 ;  /* 0x10000000000b7882 */ /* 0x000fe20000000000 */
[----:B------:R-:W-:Y:S01]  /*4c50*/  @!UP1 UIADD3 UR32, UPT, UPT, UR7, 0x200, URZ ;  /* 0x0000020007209890 */ /* 0x000fe2000fffe0ff */
[----:B------:R-:W-:Y:S06]  /*4c60*/  VOTEU.ALL UP1, P4 ;  /* 0x0000000000ff7886 */ /* 0x000fec0002020000 */
[----:B------:R-:W-:Y:S01]  /*4c70*/  IMAD.U32 R9, RZ, RZ, UR8 ;  /* 0x00000008ff097e24 */ /* 0x000fe2000f8e00ff */
[----:B------:R-:W-:Y:S01]  /*4c80*/  UPRMT UR8, UR37, 0x654, UR33 ;  /* 0x0000065425087896 */ /* 0x000fe20008000021 */
[----:B------:R-:W-:Y:S03]  /*4c90*/  IMAD.U32 R8, RZ, RZ, UR9 ;  /* 0x00000009ff087e24 */ /* 0x000fe6000f8e00ff */
[----:B------:R-:W-:Y:S02]  /*4ca0*/  @!P4 R2UR UR15, R9 ;  /* 0x00000000090fc2ca */ /* 0x000fe400000e0000 */
[----:B------:R-:W-:Y:S02]  /*4cb0*/  @!P4 R2UR UR14, R8 ;  /* 0x00000000080ec2ca */ /* 0x000fe400000e0000 */
[----:B------:R-:W-:Y:S05]  /*4cc0*/  @!P4 IADD3 R8, P0, PT, R30, 0x580, RZ ;  /* 0x000005801e08c810 */ /* 0x000fea0007f1e0ff */
[----:B------:R-:W-:Y:S06]  /*4cd0*/  @!P4 IMAD.X R2, RZ, RZ, R31, P0 ;  /* 0x000000ffff02c224 */ /* 0x000fec00000e061f */
[----:B------:R1:W-:Y:S01]  /*4ce0*/  @!UP1 UTMALDG.3D [UR32], [UR14], desc[UR10] ;  /* 0x00000a200e0095b4 */ /* 0x0003e20008011000 */
[----:B------:R1:W-:Y:S01]  /*4cf0*/  @!P4 SYNCS.ARRIVE.TRANS64.RED.A0TR RZ, [UR7+0x80], R0 ;  /* 0x00008000ffffc9a7 */ /* 0x0003e20008300407 */
[----:B------:R-:W-:Y:S01]  /*4d00*/  SYNCS.ARRIVE.TRANS64.RED.A1T0 RZ, [UR8], RZ ;  /* 0x000000ffffff79a7 */ /* 0x000fe20008100408 */
[----:B------:R-:W2:Y:S02]  /*4d10*/  SYNCS.PHASECHK.TRANS64.TRYWAIT P2, [UR7+0xa8], R22 ;  /* 0x0000a816ff0075a7 */ /* 0x000ea40008041107 */
[----:B-12---:R-:W-:Y:S05]  /*4d20*/  @!P2 BRA `(.L_x_97) ;  /* 0x000000600084a947 */ /* 0x006fea0003800000 */
.L_x_276:
[----:B------:R-:W-:Y:S01]  /*4d30*/  @!P4 R2UR UR8, R2 ;  /* 0x000000000208c2ca */ /* 0x000fe200000e0000 */
[----:B------:R-:W-:Y:S01]  /*4d40*/  VOTEU.ALL UP1, P4 ;  /* 0x0000000000ff7886 */ /* 0x000fe20002020000 */
[----:B------:R-:W-:Y:S01]  /*4d50*/  @!P4 R2UR UR9, R8 ;  /* 0x000000000809c2ca */ /* 0x000fe200000e0000 */
[----:B-1----:R-:W-:Y:S01]  /*4d60*/  @!P4 IMAD.MOV.U32 R0, RZ, RZ, 0x2000 ;  /* 0x00002000ff00c424 */ /* 0x002fe200078e00ff */
[----:B------:R-:W-:Y:S01]  /*4d70*/  UMOV UR10, 0x0 ;  /* 0x00000000000a7882 */ /* 0x000fe20000000000 */
[----:B------:R-:W-:Y:S01]  /*4d80*/  UMOV UR11, 0x10000000 ;  /* 0x10000000000b7882 */ /* 0x000fe20000000000 */
[----:B------:R-:W-:Y:S02]  /*4d90*/  @!UP1 UIADD3 UR26, UPT, UPT, UR34, 0x20, URZ ;  /* 0x00000020221a9890 */ /* 0x000fe4000fffe0ff */
[----:B------:R-:W-:Y:S01]  /*4da0*/  @!UP1 UIADD3 UR24, UPT, UPT, UR7, 0x2200, URZ ;  /* 0x0000220007189890 */ /* 0x000fe2000fffe0ff */
[----:B------:R-:W-:Y:S01]  /*4db0*/  VOTEU.ALL UP1, P4 ;  /* 0x0000000000ff7886 */ /* 0x000fe20002020000 */
[----:B------:R-:W-:Y:S01]  /*4dc0*/  UMOV UR27, UR35 ;  /* 0x00000023001b7c82 */ /* 0x000fe20008000000 */
[----:B------:R-:W-:Y:S02]  /*4dd0*/  UMOV UR28, UR36 ;  /* 0x00000024001c7c82 */ /* 0x000fe40008000000 */
        /* <DEDUP_REMOVED lines=12> */
.L_x_278:
[----:B------:R-:W2:Y:S01]  /*4ea0*/  LDC.64 R12, c[0x0][0xb18] ;  /* 0x0002c600ff0c7b82 */ /* 0x000ea20000000a00 */
[----:B------:R-:W-:Y:S01]  /*4eb0*/  @!P4 R2UR UR8, R2 ;  /* 0x000000000208c2ca */ /* 0x000fe200000e0000 */
[----:B------:R-:W-:Y:S01]  /*4ec0*/  VOTEU.ALL UP1, P4 ;  /* 0x0000000000ff7886 */ /* 0x000fe20002020000 */
[----:B------:R-:W-:Y:S01]  /*4ed0*/  @!P4 R2UR UR9, R8 ;  /* 0x000000000809c2ca */ /* 0x000fe200000e0000 */
[----:B-1----:R-:W-:Y:S01]  /*4ee0*/  @!P4 IMAD.MOV.U32 R0, RZ, RZ, 0x2000 ;  /* 0x00002000ff00c424 */ /* 0x002fe200078e00ff */
[----:B------:R-:W-:Y:S03]  /*4ef0*/  UMOV UR10, 0x0 ;  /* 0x00000000000a7882 */ /* 0x000fe60000000000 */
[----:B------:R-:W1:Y:S01]  /*4f00*/  @!P1 LDC R2, c[0x0][0xb0c] ;  /* 0x0002c300ff029b82 */ /* 0x000e620000000800 */
[----:B------:R-:W-:Y:S01]  /*4f10*/  @!UP1 UIADD3 UR18, UPT, UPT, UR34, 0x40, URZ ;  /* 0x0000004022129890 */ /* 0x000fe2000fffe0ff */
[----:B------:R-:W-:Y:S01]  /*4f20*/  @P3 SHF.R.U32.HI R26, RZ, 0x10, R17 ;  /* 0x00000010ff1a3819 */ /* 0x000fe20000011611 */
[----:B------:R-:W-:Y:S01]  /*4f30*/  @!UP1 UIADD3 UR16, UPT, UPT, UR7, 0x4200, URZ ;  /* 0x0000420007109890 */ /* 0x000fe2000fffe0ff */
[----:B------:R-:W-:Y:S01]  /*4f40*/  VIADD R28, R28, 0x1 ;  /* 0x000000011c1c7836 */ /* 0x000fe20000000000 */
[----:B------:R-:W-:Y:S01]  /*4f50*/  VOTEU.ALL UP1, P4 ;  /* 0x0000000000ff7886 */ /* 0x000fe20002020000 */
[----:B------:R-:W-:Y:S01]  /*4f60*/  UMOV UR11, 0x10000000 ;  /* 0x10000000000b7882 */ /* 0x000fe20000000000 */
[----:B------:R-:W-:Y:S01]  /*4f70*/  UMOV UR19, UR35 ;  /* 0x0000002300137c82 */ /* 0x000fe20008000000 */
[----:B------:R-:W-:Y:S01]  /*4f80*/  IMAD.U32 R9, RZ, RZ, UR8 ;  /* 0x00000008ff097e24 */ /* 0x000fe2000f8e00ff */
[----:B------:R-:W-:Y:S01]  /*4f90*/  UMOV UR20, UR36 ;  /* 0x0000002400147c82 */ /* 0x000fe20008000000 */
[----:B------:R-:W-:Y:S01]  /*4fa0*/  IMAD.U32 R8, RZ, RZ, UR9 ;  /* 0x00000009ff087e24 */ /* 0x000fe2000f8e00ff */
[----:B------:R-:W-:Y:S02]  /*4fb0*/  UPRMT UR8, UR37, 0x654, UR17 ;  /* 0x0000065425087896 */ /* 0x000fe40008000011 */
[----:B------:R-:W-:Y:S02]  /*4fc0*/  @!P4 R2UR UR15, R9 ;  /* 0x00000000090fc2ca */ /* 0x000fe400000e0000 */
[----:B------:R-:W-:Y:S02]  /*4fd0*/  @!P4 R2UR UR14, R8 ;  /* 0x00000000080ec2ca */ /* 0x000fe400000e0000 */
[----:B------:R-:W4:Y:S11]  /*4fe0*/  LDC.64 R8, c[0x0][0xb10] ;  /* 0x0002c400ff087b82 */ /* 0x000f360000000a00 */
[----:B------:R1:W-:Y:S01]  /*4ff0*/  @!UP1 UTMALDG.3D [UR16], [UR14], desc[UR10] ;  /* 0x00000a100e0095b4 */ /* 0x0003e20008011000 */
[----:B------:R5:W-:Y:S01]  /*5000*/  @!P4 SYNCS.ARRIVE.TRANS64.RED.A0TR RZ, [UR7+0x90], R0 ;  /* 0x00009000ffffc9a7 */ /* 0x000be20008300407 */
[C---:B----4-:R-:W-:Y:S01]  /*5010*/  @!P1 IMAD.HI.U32 R8, R11.reuse, R8, RZ ;  /* 0x000000080b089227 */ /* 0x050fe200078e00ff */
[----:B--2---:R-:W-:Y:S02]  /*5020*/  @!P1 ISETP.NE.AND P0, PT, R12, 0x1, PT ;  /* 0x000000010c00980c */ /* 0x004fe40003f05270 */
[----:B-1----:R-:W-:Y:S01]  /*5030*/  @!P1 ISETP.NE.AND P2, PT, R2, 0x1, PT ;  /* 0x000000010200980c */ /* 0x002fe20003f45270 */
[----:B------:R-:W-:Y:S01]  /*5040*/  SYNCS.ARRIVE.TRANS64.RED.A1T0 RZ, [UR8], RZ ;  /* 0x000000ffffff79a7 */ /* 0x000fe20008100408 */
[C---:B------:R-:W-:Y:S01]  /*5050*/  @!P1 IMAD.HI.U32 R13, R10.reuse, R13, RZ ;  /* 0x0000000d0a0d9227 */ /* 0x040fe200078e00ff */
[----:B------:R-:W-:Y:S04]  /*5060*/  @!P1 SHF.R.U32.HI R8, RZ, R9, R8 ;  /* 0x00000009ff089219 */ /* 0x000fe80000011608 */
[----:B------:R-:W-:Y:S01]  /*5070*/  @!P1 SEL R8, R11, R8, !P2 ;  /* 0x000000080b089207 */ /* 0x000fe20005000000 */
[----:B------:R-:W1:Y:S01]  /*5080*/  SYNCS.PHASECHK.TRANS64.TRYWAIT P5, [UR7+0xb8], R22 ;  /* 0x0000b816ff0075a7 */ /* 0x000e6200080a1107 */
[----:B-----5:R-:W2:Y:S02]  /*5090*/  @!P1 LDC R0, c[0x0][0xb20] ;  /* 0x0002c800ff009b82 */ /* 0x020ea40000000800 */
[----:B--2---:R-:W-:Y:S04]  /*50a0*/  @!P1 SHF.R.U32.HI R0, RZ, R0, R13 ;  /* 0x00000000ff009219 */ /* 0x004fe8000001160d */
[----:B------:R-:W-:Y:S05]  /*50b0*/  @!P1 SEL R9, R10, R0, !P0 ;  /* 0x000000000a099207 */ /* 0x000fea0004000000 */
[----:B------:R-:W-:Y:S02]  /*50c0*/  @!P1 IMAD.IADD R0, R9, 0x1, -R8 ;  /* 0x0000000109009824 */ /* 0x000fe400078e0a08 */
[----:B------:R-:W-:Y:S02]  /*50d0*/  @!P1 IMAD.IADD R8, R8, 0x1, -R9 ;  /* 0x0000000108089824 */ /* 0x000fe400078e0a09 */
[----:B------:R-:W-:Y:S02]  /*50e0*/  @!P1 IMAD R11, R0, R2, R11 ;  /* 0x00000002000b9224 */ /* 0x000fe400078e020b */
[----:B------:R-:W-:Y:S01]  /*50f0*/  @!P1 IMAD R10, R8, R12, R10 ;  /* 0x0000000c080a9224 */ /* 0x000fe200078e020a */
[----:B-1----:R-:W-:Y:S06]  /*5100*/  @!P5 BRA `(.L_x_99) ;  /* 0x0000005c00bcd947 */ /* 0x002fec0003800000 */
.L_x_280:
[----:B------:R-:W-:Y:S01]  /*5110*/  @!P4 IADD3 R2, P0, PT, R30, 0x580, RZ ;  /* 0x000005801e02c810 */ /* 0x000fe20007f1e0ff */
[----:B------:R-:W-:Y:S01]  /*5120*/  VOTEU.ALL UP1, P4 ;  /* 0x0000000000ff7886 */ /* 0x000fe20002020000 */
[----:B------:R-:W-:Y:S01]  /*5130*/  UMOV UR18, 0x0 ;  /* 0x0000000000127882 */ /* 0x000fe20000000000 */
[----:B------:R-:W-:Y:S01]  /*5140*/  UMOV UR19, 0x10000000 ;  /* 0x1000000000137882 */ /* 0x000fe20000000000 */
[----:B------:R-:W-:Y:S01]  /*5150*/  @!P4 R2UR UR9, R2 ;  /* 0x000000000209c2ca */ /* 0x000fe200000e0000 */
[----:B-1----:R-:W-:Y:S01]  /*5160*/  @!P4 IMAD.X R0, RZ, RZ, R31, P0 ;  /* 0x000000ffff00c224 */ /* 0x002fe200000e061f */
[----:B------:R-:W-:Y:S01]  /*5170*/  @!UP1 UIADD3 UR10, UPT, UPT, UR34, 0x60, URZ ;  /* 0x00000060220a9890 */ /* 0x000fe2000fffe0ff */
[----:B------:R-:W-:Y:S01]  /*5180*/  ISETP.NE.AND P0, PT, R28, 0x2, PT ;  /* 0x000000021c00780c */ /* 0x000fe20003f05270 */
[----:B------:R-:W-:Y:S01]  /*5190*/  UMOV UR11, UR35 ;  /* 0x00000023000b7c82 */ /* 0x000fe20008000000 */
[----:B------:R-:W-:Y:S01]  /*51a0*/  UMOV UR12, UR36 ;  /* 0x00000024000c7c82 */ /* 0x000fe20008000000 */
[----:B------:R-:W-:Y:S01]  /*51b0*/  @!P4 R2UR UR8, R0 ;  /* 0x000000000008c2ca */ /* 0x000fe200000e0000 */
[----:B------:R-:W-:Y:S01]  /*51c0*/  IMAD.IADD R23, R10, 0x1, R83 ;  /* 0x000000010a177824 */ /* 0x000fe200078e0253 */
[----:B------:R-:W-:Y:S01]  /*51d0*/  @P3 R2UR UR36, R26 ;  /* 0x000000001a2432ca */ /* 0x000fe200000e0000 */
[----:B------:R-:W-:Y:S01]  /*51e0*/  IMAD.IADD R22, R11, 0x1, R100 ;  /* 0x000000010b167824 */ /* 0x000fe200078e0264 */
[----:B------:R-:W-:Y:S02]  /*51f0*/  SEL R0, RZ, 0x1, P0 ;  /* 0x00000001ff007807 */ /* 0x000fe40000000000 */
[----:B------:R-:W-:Y:S01]  /*5200*/  LOP3.LUT R29, R29, 0x1, RZ, 0x3c, !PT ;  /* 0x000000011d1d7812 */ /* 0x000fe200078e3cff */
[----:B------:R-:W-:Y:S01]  /*5210*/  IMAD.U32 R8, RZ, RZ, UR9 ;  /* 0x00000009ff087e24 */ /* 0x000fe2000f8e00ff */
[----:B------:R-:W-:Y:S01]  /*5220*/  @!UP1 UIADD3 UR9, UPT, UPT, UR7, 0x98, URZ ;  /* 0x0000009807099890 */ /* 0x000fe2000fffe0ff */
[----:B------:R-:W-:Y:S02]  /*5230*/  LOP3.LUT R27, R27, R0, RZ, 0x3c, !PT ;  /* 0x000000001b1b7212 */ /* 0x000fe400078e3cff */
[----:B------:R-:W-:Y:S02]  /*5240*/  SEL R28, R28, RZ, P0 ;  /* 0x000000ff1c1c7207 */ /* 0x000fe40000000000 */
[----:B------:R-:W-:Y:S01]  /*5250*/  IMAD.U32 R9, RZ, RZ, UR8 ;  /* 0x00000008ff097e24 */ /* 0x000fe2000f8e00ff */
[----:B------:R-:W-:Y:S01]  /*5260*/  @!P4 R2UR UR14, R8 ;  /* 0x00000000080ec2ca */ /* 0x000fe200000e0000 */
[----:B------:R-:W-:Y:S01]  /*5270*/  @!UP1 UIADD3 UR8, UPT, UPT, UR7, 0x6200, URZ ;  /* 0x0000620007089890 */ /* 0x000fe2000fffe0ff */
[----:B------:R-:W-:Y:S02]  /*5280*/  VOTEU.ALL UP1, P4 ;  /* 0x0000000000ff7886 */ /* 0x000fe40002020000 */
[----:B------:R-:W-:Y:S11]  /*5290*/  @!P4 R2UR UR15, R9 ;  /* 0x00000000090fc2ca */ /* 0x000ff600000e0000 */
[----:B------:R-:W-:Y:S02]  /*52a0*/  @!UPT UIADD3 URZ, UPT, UPT, URZ, URZ, URZ ;  /* 0x000000fffffff290 */ /* 0x000fe4000fffe0ff */
[----:B------:R2:W-:Y:S01]  /*52b0*/  @!UP1 UTMALDG.3D [UR8], [UR14], desc[UR18] ;  /* 0x000012080e0095b4 */ /* 0x0005e20008011000 */
[----:B------:R2:W-:Y:S01]  /*52c0*/  @!P4 SYNCS.ARRIVE.TRANS64.RED.A0TR RZ, [UR7+0x98], R25 ;  /* 0x00009819ffffc9a7 */ /* 0x0005e20008300407 */
[----:B------:R-:W-:Y:S01]  /*52d0*/  UPLOP3.LUT UP1, UPT, UPT, UPT, UPT, 0x80, 0x8 ;  /* 0x000000000008789c */ /* 0x000fe20003f2f070 */
[----:B------:R-:W-:Y:S01]  /*52e0*/  SYNCS.ARRIVE.TRANS64.RED.A1T0 RZ, [UR13], RZ ;  /* 0x000000ffffff79a7 */ /* 0x000fe2000810040d */
[----:B------:R-:W-:Y:S09]  /*52f0*/  @P3 BRA `(.L_x_100) ;  /* 0xfffffff000a03947 */ /* 0x000ff2000383ffff */
[----:B------:R-:W-:-:S04]  /*5300*/  SHF.L.U32 R2, R29, 0x1f, RZ ;  /* 0x0000001f1d027819 */ /* 0x000fc800000006ff */
[----:B------:R-:W1:Y:S02]  /*5310*/  SYNCS.PHASECHK.TRANS64.TRYWAIT P0, [UR7+0xa0], R2 ;  /* 0x0000a002ff0075a7 */ /* 0x000e640008001107 */
[----:B-1----:R-:W-:Y:S05]  /*5320*/  @!P0 BRA `(.L_x_101) ;  /* 0x0000005c004c8947 */ /* 0x002fea0003800000 */
.L_x_282:
[----:B------:R-:W4:Y:S02]  /*5330*/  SYNCS.PHASECHK.TRANS64.TRYWAIT P0, [UR7+0xa8], R2 ;  /* 0x0000a802ff0075a7 */ /* 0x000f240008001107 */
[----:B----4-:R-:W-:Y:S05]  /*5340*/  @!P0 BRA `(.L_x_102) ;  /* 0x0000005c005c8947 */ /* 0x010fea0003800000 */
.L_x_284:
[----:B------:R-:W4:Y:S02]  /*5350*/  SYNCS.PHASECHK.TRANS64.TRYWAIT P0, [UR7+0xb0], R2 ;  /* 0x0000b002ff0075a7 */ /* 0x000f240008001107 */
[----:B----4-:R-:W-:Y:S05]  /*5360*/  @!P0 BRA `(.L_x_103) ;  /* 0x0000005c006c8947 */ /* 0x010fea0003800000 */
.L_x_286:
[----:B-1----:R-:W-:-:S07]  /*5370*/  MOV R0, UR7 ;  /* 0x0000000700007c02 */ /* 0x002fce0008000f00 */
.L_x_104:
[----:B-1----:R-:W-:-:S04]  /*5380*/  SHF.L.U32 R2, R29, 0x1f, RZ ;  /* 0x0000001f1d027819 */ /* 0x002fc800000006ff */
[----:B------:R1:W4:Y:S03]  /*5390*/  SYNCS.PHASECHK.TRANS64.TRYWAIT P0, [R0+URZ+0xb8], R2 ;  /* 0x0000b802000075a7 */ /* 0x00032600080011ff */
[----:B----4-:R-:W-:Y:S05]  /*53a0*/  @!P0 NANOSLEEP.SYNCS 0x989680 ;  /* 0x009896800000895d */ /* 0x010fea0003900000 */
[----:B------:R-:W4:Y:S02]  /*53b0*/  @!P0 SYNCS.PHASECHK.TRANS64 P0, [R0+URZ+0xb8], R2 ;  /* 0x0000b802000085a7 */ /* 0x000f2400080010ff */
[----:B--2-4-:R-:W-:Y:S05]  /*53c0*/  @P0 EXIT ;  /* 0x000000000000094d */ /* 0x014fea0003800000 */
[----:B------:R-:W-:Y:S05]  /*53d0*/  BRA `(.L_x_104) ;  /* 0xfffffffc00e87947 */ /* 0x000fea000383ffff */
.L_x_89:
[----:B------:R-:W-:-:S06]  /*53e0*/  UISETP.GE.AND UP1, UPT, UR10, 0x4, UPT ;  /* 0x000000040a00788c */ /* 0x000fcc000bf26270 */
[----:B------:R-:W-:-:S13]  /*53f0*/  PLOP3.LUT P0, PT, PT, PT, UP1, 0x80, 0x8 ;  /* 0x000000000008781c */ /* 0x000fda0003f0f018 */
[----:B------:R-:W-:Y:S05]  /*5400*/  @!P0 EXIT ;  /* 0x000000000000894d */ /* 0x000fea0003800000 */
[----:B------:R-:W-:Y:S01]  /*5410*/  BAR.SYNC.DEFER_BLOCKING 0x6, 0xa0 ;  /* 0x0182800000007b1d */ /* 0x000fe20000010000 */
[C---:B------:R-:W-:Y:S01]  /*5420*/  IMAD.SHL.U32 R2, R121.reuse, 0x20, RZ ;  /* 0x0000002079027824 */ /* 0x040fe200078e00ff */
[C---:B------:R-:W-:Y:S01]  /*5430*/  LOP3.LUT R123, R121.reuse, 0x60, RZ, 0xc0, !PT ;  /* 0x00000060797b7812 */ /* 0x040fe200078ec0ff */
[C---:B------:R-:W-:Y:S01]  /*5440*/  IMAD.SHL.U32 R120, R121.reuse, 0x4, RZ ;  /* 0x0000000479787824 */ /* 0x040fe200078e00ff */
[C---:B------:R-:W-:Y:S01]  /*5450*/  LOP3.LUT R122, R121.reuse, 0x2, RZ, 0xc0, !PT ;  /* 0x00000002797a7812 */ /* 0x040fe200078ec0ff */
[----:B------:R-:W-:Y:S01]  /*5460*/  IMAD.U32 R41, R121, 0x10000, RZ ;  /* 0x0001000079297824 */ /* 0x000fe200078e00ff */
[----:B------:R-:W-:Y:S02]  /*5470*/  UMOV UR41, 0x400 ;  /* 0x0000040000297882 */ /* 0x000fe40000000000 */
[----:B------:R-:W1:Y:S01]  /*5480*/  LDC R108, c[0x0][0x370] ;  /* 0x0000dc00ff6c7b82 */ /* 0x000e620000000800 */
[----:B------:R-:W-:Y:S01]  /*5490*/  ULEA UR41, UR37, UR41, 0x18 ;  /* 0x0000002925297291 */ /* 0x000fe2000f8ec0ff */
[----:B------:R-:W-:Y:S01]  /*54a0*/  LOP3.LUT R3, R2, 0xc0, RZ, 0xc0, !PT ;  /* 0x000000c002037812 */ /* 0x000fe200078ec0ff */
[----:B------:R-:W-:Y:S01]  /*54b0*/  IMAD.MOV.U32 R40, RZ, RZ, RZ ;  /* 0x000000ffff287224 */ /* 0x000fe200078e00ff */
[----:B------:R-:W-:Y:S01]  /*54c0*/  LOP3.LUT R41, R41, 0x600000, RZ, 0xc0, !PT ;  /* 0x0060000029297812 */ /* 0x000fe200078ec0ff */
[----:B------:R-:W-:Y:S01]  /*54d0*/  UIADD3 UR40, UPT, UPT, UR41, 0x200, URZ ;  /* 0x0000020029287890 */ /* 0x000fe2000fffe0ff */
[----:B------:R-:W-:Y:S01]  /*54e0*/  LOP3.LUT R120, R3, 0x18, R120, 0xf8, !PT ;  /* 0x0000001803787812 */ /* 0x000fe200078ef878 */
[----:B------:R-:W-:Y:S01]  /*54f0*/  IMAD.MOV.U32 R118, RZ, RZ, RZ ;  /* 0x000000ffff767224 */ /* 0x000fe200078e00ff */
[----:B------:R-:W2:Y:S01]  /*5500*/  LDC R107, c[0x0][0x374] ;  /* 0x0000dd00ff6b7b82 */ /* 0x000ea20000000800 */
[----:B------:R-:W-:Y:S01]  /*5510*/  LOP3.LUT R121, R121, 0x4, RZ, 0xc0, !PT ;  /* 0x0000000479797812 */ /* 0x000fe200078ec0ff */
[----:B------:R-:W-:Y:S01]  /*5520*/  IMAD.MOV.U32 R106, RZ, RZ, RZ ;  /* 0x000000ffff6a7224 */ /* 0x000fe200078e00ff */
[----:B------:R-:W-:-:S02]  /*5530*/  LOP3.LUT R120, R120, 0xf20, R2, 0xf8, !PT ;  /* 0x00000f2078787812 */ /* 0x000fc400078ef802 */
[----:B------:R-:W-:Y:S02]  /*5540*/  CS2R R116, SRZ ;  /* 0x0000000000747805 */ /* 0x000fe4000001ff00 */
[----:B------:R-:W-:Y:S01]  /*5550*/  IADD3 R119, PT, PT, -R121, 0x2, RZ ;  /* 0x0000000279777810 */ /* 0x000fe20007ffe1ff */
[----:B------:R-:W3:Y:S01]  /*5560*/  LDCU.64 UR46, c[0x0][0x348] ;  /* 0x00006900ff2e77ac */ /* 0x000ee20008000a00 */
[----:B------:R-:W-:Y:S01]  /*5570*/  LEA R120, R120, UR40, 0x1 ;  /* 0x0000002878787c11 */ /* 0x000fe2000f8e08ff */
[----:B------:R-:W4:Y:S01]  /*5580*/  LDS R0, [UR41+0x180] ;  /* 0x00018029ff007984 */ /* 0x000f220008000800 */
[----:B------:R-:W-:Y:S01]  /*5590*/  UMOV UR44, 0x1 ;  /* 0x00000001002c7882 */ /* 0x000fe20000000000 */
[----:B------:R-:W-:Y:S01]  /*55a0*/  UMOV UR43, URZ ;  /* 0x000000ff002b7c82 */ /* 0x000fe20008000000 */
[----:B------:R-:W-:Y:S01]  /*55b0*/  UMOV UR42, URZ ;  /* 0x000000ff002a7c82 */ /* 0x000fe20008000000 */
[----:B-1234-:R-:W-:-:S07]  /*55c0*/  IMAD.IADD R41, R0, 0x1, R41 ;  /* 0x0000000100297824 */ /* 0x01efce00078e0229 */
.L_x_228:
[C---:B------:R-:W-:Y:S02]  /*55d0*/  LEA R0, R106.reuse, UR41, 0x3 ;  /* 0x000000296a007c11 */ /* 0x040fe4000f8e18ff */
[----:B------:R-:W-:Y:S02]  /*55e0*/  SHF.L.U32 R2, R117, 0x1f, RZ ;  /* 0x0000001f75027819 */ /* 0x000fe400000006ff */
[----:B------:R-:W-:Y:S02]  /*55f0*/  LEA R8, R106, UR41, 0x4 ;  /* 0x000000296a087c11 */ /* 0x000fe4000f8e20ff */
[----:B------:R-:W1:Y:S02]  /*5600*/  SYNCS.PHASECHK.TRANS64.TRYWAIT P0, [R0+URZ+0xd0], R2 ;  /* 0x0000d002000075a7 */ /* 0x000e6400080011ff */
[----:B-1----:R-:W-:Y:S05]  /*5610*/  @!P0 BRA `(.L_x_105) ;  /* 0x0000005800d88947 */ /* 0x002fea0003800000 */
.L_x_287:
        /* <DEDUP_REMOVED lines=11> */
[----:B--2---:R-:W-:-:S04]  /*56d0*/  LOP3.LUT P3, RZ, R10, 0x1, RZ, 0xc0, !PT ;  /* 0x000000010aff7812 */ /* 0x004fc8000786c0ff */
[----:B------:R-:W-:-:S09]  /*56e0*/  P2R R126, PR, RZ, 0x8 ;  /* 0x00000008ff7e7803 */ /* 0x000fd20000000000 */
[----:B------:R-:W-:Y:S02]  /*56f0*/  @P3 MOV R114, R8 ;  /* 0x0000000800723202 */ /* 0x000fe40000000f00 */
[----:B------:R-:W-:Y:S01]  /*5700*/  @P3 LOP3.LUT R113, R9, 0xffff, RZ, 0xc0, !PT ;  /* 0x0000ffff09713812 */ /* 0x000fe200078ec0ff */
[----:B-1----:R-:W-:Y:S06]  /*5710*/  @!P0 BRA `(.L_x_106) ;  /* 0x0000000000b88947 */ /* 0x002fec0003800000 */
[----:B------:R-:W1:Y:S01]  /*5720*/  LDC.64 R4, c[0x0][0xb18] ;  /* 0x0002c600ff047b82 */ /* 0x000e620000000a00 */
[----:B------:R-:W-:-:S07]  /*5730*/  ISETP.NE.AND P0, PT, R36, 0x1, PT ;  /* 0x000000012400780c */ /* 0x000fce0003f05270 */
[----:B------:R-:W2:Y:S08]  /*5740*/  LDC.64 R6, c[0x0][0xb10] ;  /* 0x0002c400ff067b82 */ /* 0x000eb00000000a00 */
[----:B------:R-:W3:Y:S08]  /*5750*/  LDC R0, c[0x0][0xb20] ;  /* 0x0002c800ff007b82 */ /* 0x000ef00000000800 */
[----:B------:R-:W4:Y:S01]  /*5760*/  LDC R12, c[0x0][0xb0c] ;  /* 0x0002c300ff0c7b82 */ /* 0x000f220000000800 */
[----:B-1----:R-:W-:Y:S01]  /*5770*/  IMAD.HI.U32 R14, R107, R5, RZ ;  /* 0x000000056b0e7227 */ /* 0x002fe200078e00ff */
[----:B------:R-:W-:-:S03]  /*5780*/  ISETP.NE.AND P1, PT, R4, 0x1, PT ;  /* 0x000000010400780c */ /* 0x000fc60003f25270 */
[----:B------:R-:W-:-:S03]  /*5790*/  IMAD.HI.U32 R5, R113, R5, RZ ;  /* 0x0000000571057227 */ /* 0x000fc600078e00ff */
[----:B------:R-:W1:Y:S01]  /*57a0*/  LDC.64 R2, c[0x0][0xb28] ;  /* 0x0002ca00ff027b82 */ /* 0x000e620000000a00 */
[----:B--2---:R-:W-:-:S04]  /*57b0*/  IMAD.HI.U32 R15, R108, R6, RZ ;  /* 0x000000066c0f7227 */ /* 0x004fc800078e00ff */
[----:B------:R-:W-:Y:S01]  /*57c0*/  IMAD.HI.U32 R16, R114, R6, RZ ;  /* 0x0000000672107227 */ /* 0x000fe200078e00ff */
[-C--:B------:R-:W-:Y:S02]  /*57d0*/  SHF.R.U32.HI R15, RZ, R7.reuse, R15 ;  /* 0x00000007ff0f7219 */ /* 0x080fe4000001160f */
[-C--:B---3--:R-:W-:Y:S02]  /*57e0*/  SHF.R.U32.HI R14, RZ, R0.reuse, R14 ;  /* 0x00000000ff0e7219 */ /* 0x088fe4000001160e */
[----:B------:R-:W-:Y:S02]  /*57f0*/  SHF.R.U32.HI R5, RZ, R0, R5 ;  /* 0x00000000ff057219 */ /* 0x000fe40000011605 */
[----:B------:R-:W-:Y:S02]  /*5800*/  SEL R14, R107, R14, !P1 ;  /* 0x0000000e6b0e7207 */ /* 0x000fe40004800000 */
[----:B------:R-:W-:Y:S02]  /*5810*/  SHF.R.U32.HI R16, RZ, R7, R16 ;  /* 0x00000007ff107219 */ /* 0x000fe40000011610 */
[----:B----4-:R-:W-:-:S02]  /*5820*/  ISETP.NE.AND P2, PT, R12, 0x1, PT ;  /* 0x000000010c00780c */ /* 0x010fc40003f45270 */
[----:B------:R-:W-:Y:S02]  /*5830*/  SEL R5, R113, R5, !P1 ;  /* 0x0000000571057207 */ /* 0x000fe40004800000 */
[----:B------:R-:W-:Y:S02]  /*5840*/  SEL R15, R108, R15, !P2 ;  /* 0x0000000f6c0f7207 */ /* 0x000fe40005000000 */
[----:B------:R-:W-:Y:S01]  /*5850*/  SEL R16, R114, R16, !P2 ;  /* 0x0000001072107207 */ /* 0x000fe20005000000 */
[----:B-1----:R-:W-:-:S04]  /*5860*/  IMAD.HI.U32 R13, R14, R2, RZ ;  /* 0x000000020e0d7227 */ /* 0x002fc800078e00ff */
        /* <DEDUP_REMOVED lines=25> */
.L_x_106:
[----:B------:R-:W1:Y:S02]  /*5a00*/  LDCU UR4, c[0x0][0xb30] ;  /* 0x00016600ff0477ac */ /* 0x000e640008000800 */
[----:B-1----:R-:W-:-:S09]  /*5a10*/  UISETP.NE.AND UP0, UPT, UR4, 0x1, UPT ;  /* 0x000000010400788c */ /* 0x002fd2000bf05270 */
        /* <DEDUP_REMOVED lines=17> */
.L_x_107:
[----:B------:R-:W-:Y:S01]  /*5b30*/  ULOP3.LUT UP0, URZ, UR40, 0x1b0, URZ, 0xc0, !UPT ;  /* 0x000001b028ff7892 */ /* 0x000fe2000f80c0ff */
[----:B------:R-:W-:Y:S02]  /*5b40*/  IADD3 R106, PT, PT, R106, 0x1, RZ ;  /* 0x000000016a6a7810 */ /* 0x000fe40007ffe0ff */
[----:B------:R-:W-:-:S06]  /*5b50*/  @P3 SHF.R.U32.HI R115, RZ, 0x10, R9 ;  /* 0x00000010ff733819 */ /* 0x000fcc0000011609 */
[----:B------:R-:W-:Y:S05]  /*5b60*/  BRA.U !UP0, `(.L_x_108) ;  /* 0x00000001087c7547 */ /* 0x000fea000b800000 */
[----:B------:R-:W-:Y:S01]  /*5b70*/  MOV R2, 0x0 ;  /* 0x0000000000027802 */ /* 0x000fe20000000f00 */
[----:B------:R-:W1:Y:S01]  /*5b80*/  LDCU.64 UR8, c[0x4][0x80] ;  /* 0x01001000ff0877ac */ /* 0x000e620008000a00 */
[----:B------:R-:W-:Y:S02]  /*5b90*/  HFMA2 R12, -RZ, RZ, 0, 5.9604644775390625e-08 ;  /* 0x00000001ff0c7431 */ /* 0x000fe400000001ff */
[----:B------:R-:W-:Y:S01]  /*5ba0*/  IMAD.MOV.U32 R8, RZ, RZ, 0x70 ;  /* 0x00000070ff087424 */ /* 0x000fe200078e00ff */
[----:B------:R2:W3:Y:S01]  /*5bb0*/  LDC.64 R14, c[0x4][R2] ;  /* 0x01000000020e7b82 */ /* 0x0004e20000000a00 */
[----:B------:R-:W4:Y:S01]  /*5bc0*/  LDCU.64 UR6, c[0x4][0x88] ;  /* 0x01001100ff0677ac */ /* 0x000f220008000a00 */
[----:B------:R-:W-:Y:S01]  /*5bd0*/  IMAD.MOV.U32 R13, RZ, RZ, RZ ;  /* 0x000000ffff0d7224 */ /* 0x000fe200078e00ff */
[----:B------:R-:W2:Y:S01]  /*5be0*/  LDCU.64 UR4, c[0x4][0x8] ;  /* 0x01000100ff0477ac */ /* 0x000ea20008000a00 */
[----:B-1----:R-:W-:Y:S01]  /*5bf0*/  IMAD.U32 R4, RZ, RZ, UR8 ;  /* 0x00000008ff047e24 */ /* 0x002fe2000f8e00ff */
[----:B------:R-:W-:Y:S01]  /*5c00*/  MOV R5, UR9 ;  /* 0x0000000900057c02 */ /* 0x000fe20008000f00 */
[----:B----4-:R-:W-:Y:S01]  /*5c10*/  IMAD.U32 R6, RZ, RZ, UR6 ;  /* 0x00000006ff067e24 */ /* 0x010fe2000f8e00ff */
[----:B------:R-:W-:Y:S01]  /*5c20*/  MOV R7, UR7 ;  /* 0x0000000700077c02 */ /* 0x000fe20008000f00 */
[----:B--2---:R-:W-:Y:S01]  /*5c30*/  IMAD.U32 R10, RZ, RZ, UR4 ;  /* 0x00000004ff0a7e24 */ /* 0x004fe2000f8e00ff */
[----:B------:R-:W-:-:S02]  /*5c40*/  MOV R11, UR5 ;  /* 0x00000005000b7c02 */ /* 0x000fc40008000f00 */
[----:B------:R-:W-:-:S07]  /*5c50*/  LEPC R20, `(.L_x_109) ;  /* 0x000000001014794e */ /* 0x000fce0000000000 */
[----:B---3-5:R-:W-:Y:S05]  /*5c60*/  CALL.ABS.NOINC R14 ;  /* 0x000000000e007343 */ /* 0x028fea0003c00000 */
.L_x_109:
[----:B------:R-:W1:Y:S01]  /*5c70*/  LDC.64 R2, c[0x4][R2] ;  /* 0x0100000002027b82 */ /* 0x000e620000000a00 */
[----:B------:R-:W2:Y:S01]  /*5c80*/  LDCU.64 UR8, c[0x4][0x80] ;  /* 0x01001000ff0877ac */ /* 0x000ea20008000a00 */
[----:B------:R-:W-:Y:S02]  /*5c90*/  HFMA2 R12, -RZ, RZ, 0, 5.9604644775390625e-08 ;  /* 0x00000001ff0c7431 */ /* 0x000fe400000001ff */
[----:B------:R-:W-:Y:S01]  /*5ca0*/  IMAD.MOV.U32 R8, RZ, RZ, 0x70 ;  /* 0x00000070ff087424 */ /* 0x000fe200078e00ff */
[----:B------:R-:W3:Y:S01]  /*5cb0*/  LDCU.64 UR6, c[0x4][0x88] ;  /* 0x01001100ff0677ac */ /* 0x000ee20008000a00 */
[----:B------:R-:W-:Y:S01]  /*5cc0*/  IMAD.MOV.U32 R13, RZ, RZ, RZ ;  /* 0x000000ffff0d7224 */ /* 0x000fe200078e00ff */
[----:B------:R-:W4:Y:S01]  /*5cd0*/  LDCU.64 UR4, c[0x4][0x8] ;  /* 0x01000100ff0477ac */ /* 0x000f220008000a00 */
[----:B--2---:R-:W-:Y:S02]  /*5ce0*/  MOV R4, UR8 ;  /* 0x0000000800047c02 */ /* 0x004fe40008000f00 */
[----:B------:R-:W-:Y:S01]  /*5cf0*/  MOV R5, UR9 ;  /* 0x0000000900057c02 */ /* 0x000fe20008000f00 */
[----:B---3--:R-:W-:Y:S01]  /*5d00*/  IMAD.U32 R6, RZ, RZ, UR6 ;  /* 0x00000006ff067e24 */ /* 0x008fe2000f8e00ff */
[----:B------:R-:W-:Y:S01]  /*5d10*/  MOV R7, UR7 ;  /* 0x0000000700077c02 */ /* 0x000fe20008000f00 */
[----:B----4-:R-:W-:Y:S01]  /*5d20*/  IMAD.U32 R10, RZ, RZ, UR4 ;  /* 0x00000004ff0a7e24 */ /* 0x010fe2000f8e00ff */
[----:B------:R-:W-:-:S02]  /*5d30*/  MOV R11, UR5 ;  /* 0x00000005000b7c02 */ /* 0x000fc40008000f00 */
[----:B------:R-:W-:-:S07]  /*5d40*/  LEPC R20, `(.L_x_108) ;  /* 0x000000001014794e */ /* 0x000fce0000000000 */
[----:B-1----:R-:W-:Y:S05]  /*5d50*/  CALL.ABS.NOINC R2 ;  /* 0x0000000002007343 */ /* 0x002fea0003c00000 */
.L_x_108:
[----:B------:R-:W1:Y:S01]  /*5d60*/  LDC.64 R2, c[0x0][0x890] ;  /* 0x00022400ff027b82 */ /* 0x000e620000000a00 */
[----:B------:R-:W-:-:S06]  /*5d70*/  ULOP3.LUT UR4, UR44, 0x1, URZ, 0x3c, !UPT ;  /* 0x000000012c047892 */ /* 0x000fcc000f8e3cff */
[----:B------:R-:W-:Y:S01]  /*5d80*/  IMAD.U32 R112, RZ, RZ, UR4 ;  /* 0x00000004ff707e24 */ /* 0x000fe2000f8e00ff */
[----:B-1----:R-:W-:-:S04]  /*5d90*/  ISETP.NE.U32.AND P4, PT, R2, RZ, PT ;  /* 0x000000ff0200720c */ /* 0x002fc80003f85070 */
[----:B------:R-:W-:-:S13]  /*5da0*/  ISETP.NE.AND.EX P4, PT, R3, RZ, PT, P4 ;  /* 0x000000ff0300720c */ /* 0x000fda0003f85340 */
[----:B------:R-:W-:Y:S05]  /*5db0*/  @!P4 BRA `(.L_x_110) ;  /* 0x000000000034c947 */ /* 0x000fea0003800000 */
[----:B------:R-:W1:Y:S02]  /*5dc0*/  LDCU.64 UR4, c[0x0][0x888] ;  /* 0x00011100ff0477ac */ /* 0x000e640008000a00 */
[----:B-1----:R-:W-:-:S04]  /*5dd0*/  UISETP.NE.U32.AND UP0, UPT, UR4, URZ, UPT ;  /* 0x000000ff0400728c */ /* 0x002fc8000bf05070 */
[----:B------:R-:W-:-:S09]  /*5de0*/  UISETP.NE.AND.EX UP0, UPT, UR5, URZ, UPT, UP0 ;  /* 0x000000ff0500728c */ /* 0x000fd2000bf05300 */
[----:B------:R-:W-:Y:S05]  /*5df0*/  BRA.U !UP0, `(.L_x_111) ;  /* 0x0000000108187547 */ /* 0x000fea000b800000 */
[----:B------:R-:W1:Y:S01]  /*5e00*/  LDC.64 R4, c[0x0][0x888] ;  /* 0x00022200ff047b82 */ /* 0x000e620000000a00 */
[----:B------:R-:W-:-:S04]  /*5e10*/  IMAD R0, R2, UR36, RZ ;  /* 0x0000002402007c24 */ /* 0x000fc8000f8e02ff */
[----:B-1----:R-:W-:-:S05]  /*5e20*/  IMAD.WIDE R4, R0, 0x4, R4 ;  /* 0x0000000400047825 */ /* 0x002fca00078e0204 */
[----:B-----5:R1:W5:Y:S01]  /*5e30*/  LDG.E R63, desc[UR38][R4.64] ;  /* 0x00000026043f7981 */ /* 0x020362000c1e1900 */
[----:B------:R-:W-:Y:S01]  /*5e40*/  MOV R101, 0x1 ;  /* 0x0000000100657802 */ /* 0x000fe20000000f00 */
[----:B------:R-:W-:Y:S06]  /*5e50*/  BRA `(.L_x_110) ;  /* 0x00000000000c7947 */ /* 0x000fec0003800000 */
.L_x_111:
[----:B------:R-:W1:Y:S01]  /*5e60*/  LDCU UR4, c[0x0][0x880] ;  /* 0x00011000ff0477ac */ /* 0x000e620008000800 */
[----:B------:R-:W-:Y:S01]  /*5e70*/  HFMA2 R101, -RZ, RZ, 0, 5.9604644775390625e-08 ;  /* 0x00000001ff657431 */ /* 0x000fe200000001ff */
[----:B-1---5:R-:W-:Y:S02]  /*5e80*/  MOV R63, UR4 ;  /* 0x00000004003f7c02 */ /* 0x022fe40008000f00 */
.L_x_110:
[----:B-1----:R-:W1:Y:S02]  /*5e90*/  LDC.64 R4, c[0x0][0x8b0] ;  /* 0x00022c00ff047b82 */ /* 0x002e640000000a00 */
        /* <DEDUP_REMOVED lines=11> */
[----:B------:R-:W-:Y:S05]  /*5f50*/  BRA `(.L_x_112) ;  /* 0x0000000000087947 */ /* 0x000fea0003800000 */
.L_x_113:
[----:B------:R-:W1:Y:S02]  /*5f60*/  LDCU UR4, c[0x0][0x8a0] ;  /* 0x00011400ff0477ac */ /* 0x000e640008000800 */
[----:B-1---5:R-:W-:Y:S02]  /*5f70*/  MOV R42, UR4 ;  /* 0x00000004002a7c02 */ /* 0x022fe40008000f00 */
.L_x_112:
[----:B------:R-:W-:Y:S01]  /*5f80*/  UISETP.NE.AND UP0, UPT, UR45, URZ, UPT ;  /* 0x000000ff2d00728c */ /* 0x000fe2000bf05270 */
[----:B------:R-:W-:-:S04]  /*5f90*/  PLOP3.LUT P0, PT, PT, PT, PT, 0x8, 0x80 ;  /* 0x000000000080781c */ /* 0x000fc80003f0e170 */
[----:B------:R-:W-:-:S04]  /*5fa0*/  P2R R127, PR, RZ, 0x1 ;  /* 0x00000001ff7f7803 */ /* 0x000fc80000000000 */
[----:B------:R-:W-:Y:S05]  /*5fb0*/  BRA.U !UP0, `(.L_x_114) ;  /* 0x00000001083c7547 */ /* 0x000fea000b800000 */
[----:B------:R-:W-:-:S04]  /*5fc0*/  ISETP.NE.U32.AND P0, PT, R2, RZ, PT ;  /* 0x000000ff0200720c */ /* 0x000fc80003f05070 */
[----:B------:R-:W-:-:S13]  /*5fd0*/  ISETP.NE.AND.EX P0, PT, R3, RZ, PT, P0 ;  /* 0x000000ff0300720c */ /* 0x000fda0003f05300 */
[----:B-----5:R-:W-:-:S04]  /*5fe0*/  @!P0 FSETP.EQ.AND P1, PT, R63, RZ, PT ;  /* 0x000000ff3f00820b */ /* 0x020fc80003f22000 */
[----:B------:R-:W-:Y:S01]  /*5ff0*/  P2R R127, PR, RZ, 0x2 ;  /* 0x00000002ff7f7803 */ /* 0x000fe20000000000 */
[----:B------:R-:W-:Y:S08]  /*6000*/  @!P0 BRA `(.L_x_114) ;  /* 0x0000000000288947 */ /* 0x000ff00003800000 */
[----:B------:R-:W2:Y:S01]  /*6010*/  LDCU.64 UR4, c[0x0][0x888] ;  /* 0x00011100ff0477ac */ /* 0x000ea20008000a00 */
[----:B------:R-:W-:Y:S02]  /*6020*/  LOP3.LUT P1, RZ, R101, 0xff, RZ, 0xc0, !PT ;  /* 0x000000ff65ff7812 */ /* 0x000fe4000782c0ff */
[----:B------:R-:W-:-:S04]  /*6030*/  FSETP.NEU.AND P0, PT, R63, RZ, PT ;  /* 0x000000ff3f00720b */ /* 0x000fc80003f0d000 */
[----:B------:R-:W-:Y:S02]  /*6040*/  SEL R0, RZ, 0xffffffff, P0 ;  /* 0xffffffffff007807 */ /* 0x000fe40000000000 */
[----:B--2---:R-:W-:-:S04]  /*6050*/  ISETP.NE.U32.AND P2, PT, RZ, UR4, PT ;  /* 0x00000004ff007c0c */ /* 0x004fc8000bf45070 */
[----:B------:R-:W-:-:S04]  /*6060*/  ISETP.NE.AND.EX P2, PT, RZ, UR5, PT, P2 ;  /* 0x00000005ff007c0c */ /* 0x000fc8000bf45320 */
[----:B------:R-:W-:-:S04]  /*6070*/  @!P1 SEL R0, RZ, 0xffffffff, P2 ;  /* 0xffffffffff009807 */ /* 0x000fc80001000000 */
[----:B------:R-:W-:-:S04]  /*6080*/  LOP3.LUT R0, R0, 0x1, RZ, 0xc0, !PT ;  /* 0x0000000100007812 */ /* 0x000fc800078ec0ff */
[----:B------:R-:W-:-:S04]  /*6090*/  ISETP.EQ.U32.AND P0, PT, R0, 0x1, PT ;  /* 0x000000010000780c */ /* 0x000fc80003f02070 */
[----:B------:R-:W-:-:S09]  /*60a0*/  P2R R127, PR, RZ, 0x1 ;  /* 0x00000001ff7f7803 */ /* 0x000fd20000000000 */
.L_x_114:
[----:B------:R-:W-:Y:S01]  /*60b0*/  ISETP.NE.AND P5, PT, R127, RZ, PT ;  /* 0x000000ff7f00720c */ /* 0x000fe20003fa5270 */
[----:B------:R-:W-:Y:S01]  /*60c0*/  IMAD.MOV.U32 R111, RZ, RZ, 0x1 ;  /* 0x00000001ff6f7424 */ /* 0x000fe200078e00ff */
[----:B------:R-:W-:Y:S01]  /*60d0*/  LEA R3, R40, UR41, 0x3 ;  /* 0x0000002928037c11 */ /* 0x000fe2000f8e18ff */
[----:B------:R-:W-:Y:S01]  /*60e0*/  IMAD.SHL.U32 R104, R23, 0x80, RZ ;  /* 0x0000008017687824 */ /* 0x000fe200078e00ff */
[----:B------:R-:W-:Y:S01]  /*60f0*/  SHF.L.U32 R0, R118, 0x1f, RZ ;  /* 0x0000001f76007819 */ /* 0x000fe200000006ff */
[----:B------:R-:W-:Y:S01]  /*6100*/  IMAD.SHL.U32 R103, R22, 0x80, RZ ;  /* 0x0000008016677824 */ /* 0x000fe200078e00ff */
[----:B-----5:R-:W-:Y:S01]  /*6110*/  FSETP.NEU.AND P3, PT, R63, RZ, PT ;  /* 0x000000ff3f00720b */ /* 0x020fe20003f6d000 */
[----:B------:R-:W-:Y:S01]  /*6120*/  IMAD R38, R40, 0x80, R41 ;  /* 0x0000008028267824 */ /* 0x000fe200078e0229 */
[----:B------:R-:W-:Y:S01]  /*6130*/  CS2R R98, SRZ ;  /* 0x0000000000627805 */ /* 0x000fe2000001ff00 */
[----:B------:R-:W-:Y:S01]  /*6140*/  IMAD.MOV.U32 R39, RZ, RZ, RZ ;  /* 0x000000ffff277224 */ /* 0x000fe200078e00ff */
[----:B------:R-:W-:Y:S01]  /*6150*/  CS2R R96, SRZ ;  /* 0x0000000000607805 */ /* 0x000fe2000001ff00 */
[----:B------:R-:W-:Y:S01]  /*6160*/  IMAD.U32 R110, RZ, RZ, UR42 ;  /* 0x0000002aff6e7e24 */ /* 0x000fe2000f8e00ff */
[----:B------:R-:W-:Y:S01]  /*6170*/  CS2R R94, SRZ ;  /* 0x00000000005e7805 */ /* 0x000fe2000001ff00 */
[----:B------:R-:W-:Y:S01]  /*6180*/  VOTEU.ALL UP0, P5 ;  /* 0x0000000000ff7886 */ /* 0x000fe20002800000 */
[----:B------:R-:W-:Y:S01]  /*6190*/  @!P5 SHF.L.U32 R2, R112, 0x1f, RZ ;  /* 0x0000001f7002d819 */ /* 0x000fe200000006ff */
[----:B------:R-:W-:Y:S01]  /*61a0*/  IMAD.U32 R109, RZ, RZ, UR43 ;  /* 0x0000002bff6d7e24 */ /* 0x000fe2000f8e00ff */
[----:B------:R-:W-:-:S02]  /*61b0*/  CS2R R92, SRZ ;  /* 0x00000000005c7805 */ /* 0x000fc4000001ff00 */
[----:B------:R-:W-:Y:S01]  /*61c0*/  CS2R R90, SRZ ;  /* 0x00000000005a7805 */ /* 0x000fe2000001ff00 */
[----:B------:R-:W-:Y:S01]  /*61d0*/  @!UP0 ULEA UR4, UR43, UR41, 0x3 ;  /* 0x000000292b048291 */ /* 0x000fe2000f8e18ff */
[----:B------:R-:W-:Y:S02]  /*61e0*/  CS2R R88, SRZ ;  /* 0x0000000000587805 */ /* 0x000fe4000001ff00 */
[----:B------:R-:W-:Y:S02]  /*61f0*/  CS2R R86, SRZ ;  /* 0x0000000000567805 */ /* 0x000fe4000001ff00 */
[----:B------:R-:W-:-:S04]  /*6200*/  CS2R R84, SRZ ;  /* 0x0000000000547805 */ /* 0x000fc8000001ff00 */
[----:B------:R2:W3:Y:S02]  /*6210*/  @!P5 SYNCS.PHASECHK.TRANS64.TRYWAIT P1, [UR4+0x80], R2 ;  /* 0x00008002ff00d5a7 */ /* 0x0004e40008021104 */
[----:B------:R-:W4:Y:S01]  /*6220*/  LDCU.64 UR4, c[0x0][0x888] ;  /* 0x00011100ff0477ac */ /* 0x000f220008000a00 */
[----:B------:R1:W3:Y:S01]  /*6230*/  SYNCS.PHASECHK.TRANS64.TRYWAIT P0, [R3+URZ+0xf0], R0 ;  /* 0x0000f000030075a7 */ /* 0x0002e200080011ff */
[----:B----4-:R-:W-:-:S04]  /*6240*/  ISETP.NE.U32.AND P2, PT, RZ, UR4, PT ;  /* 0x00000004ff007c0c */ /* 0x010fc8000bf45070 */
[----:B------:R-:W-:-:S04]  /*6250*/  ISETP.NE.AND.EX P2, PT, RZ, UR5, PT, P2 ;  /* 0x00000005ff007c0c */ /* 0x000fc8000bf45320 */
[----:B--2---:R-:W-:Y:S02]  /*6260*/  SEL R2, RZ, 0xffffffff, P2 ;  /* 0xffffffffff027807 */ /* 0x004fe40001000000 */
[----:B------:R-:W-:Y:S02]  /*6270*/  LOP3.LUT P2, R102, R101, 0xff, RZ, 0xc0, !PT ;  /* 0x000000ff65667812 */ /* 0x000fe4000784c0ff */
[----:B-1----:R-:W-:-:S04]  /*6280*/  SEL R0, RZ, 0xffffffff, P3 ;  /* 0xffffffffff007807 */ /* 0x002fc80001800000 */
[----:B------:R-:W-:-:S04]  /*6290*/  @P4 SEL R0, R2, R0, !P2 ;  /* 0x0000000002004207 */ /* 0x000fc80005000000 */
[----:B------:R-:W-:-:S04]  /*62a0*/  LOP3.LUT R0, R0, 0x1, RZ, 0xc0, !PT ;  /* 0x0000000100007812 */ /* 0x000fc800078ec0ff */
[----:B------:R-:W-:-:S04]  /*62b0*/  ISETP.NE.U32.AND P2, PT, R0, 0x1, PT ;  /* 0x000000010000780c */ /* 0x000fc80003f45070 */
[----:B------:R-:W-:Y:S02]  /*62c0*/  P2R R125, PR, RZ, 0x4 ;  /* 0x00000004ff7d7803 */ /* 0x000fe40000000000 */
[----:B---3--:R-:W-:Y:S02]  /*62d0*/  @!P5 SEL R111, RZ, 0x1, !P1 ;  /* 0x00000001ff6fd807 */ /* 0x008fe40004800000 */
[----:B------:R-:W-:-:S07]  /*62e0*/  SEL R105, RZ, 0x1, !P0 ;  /* 0x00000001ff697807 */ /* 0x000fce0004000000 */
.L_x_227:
[----:B------:R-:W-:Y:S01]  /*62f0*/  ISETP.NE.AND P0, PT, R127, RZ, PT ;  /* 0x000000ff7f00720c */ /* 0x000fe20003f05270 */
[----:B------:R-:W-:Y:S05]  /*6300*/  YIELD ;  /* 0x0000000000007946 */ /* 0x000fea0003800000 */
[----:B------:R-:W-:Y:S07]  /*6310*/  BSSY B1, `(.L_x_115) ;  /* 0x000001a000017945 */ /* 0x000fee0003800000 */
[----:B------:R-:W-:Y:S05]  /*6320*/  @P0 BRA `(.L_x_116) ;  /* 0x0000000000600947 */ /* 0x000fea0003800000 */
[----:B------:R-:W-:Y:S01]  /*6330*/  ISETP.NE.AND P1, PT, R125, RZ, PT ;  /* 0x000000ff7d00720c */ /* 0x000fe20003f25270 */
[----:B------:R-:W-:Y:S01]  /*6340*/  BSSY B0, `(.L_x_117) ;  /* 0x000000b000007945 */ /* 0x000fe20003800000 */
[----:B------:R-:W-:Y:S11]  /*6350*/  ISETP.NE.AND P0, PT, R111, RZ, PT ;  /* 0x000000ff6f00720c */ /* 0x000ff60003f05270 */
[----:B------:R-:W-:Y:S05]  /*6360*/  @P1 LEA R6, R109, R120, 0xd ;  /* 0x000000786d061211 */ /* 0x000fea00078e68ff */
[--C-:B------:R-:W-:Y:S02]  /*6370*/  @P1 IMAD R5, R122, -0x10, R6.reuse ;  /* 0xfffffff07a051824 */ /* 0x100fe400078e0206 */
[----:B------:R-:W-:Y:S03]  /*6380*/  @P1 IMAD R4, R121, -0x10, R6 ;  /* 0xfffffff079041824 */ /* 0x000fe600078e0206 */
[----:B------:R-:W-:Y:S01]  /*6390*/  @P1 LEA R3, R119, R5, 0x4 ;  /* 0x0000000577031211 */ /* 0x000fe200078e20ff */
[----:B------:R-:W-:Y:S06]  /*63a0*/  @P0 BRA `(.L_x_118) ;  /* 0x0000000000100947 */ /* 0x000fec0003800000 */
[----:B------:R-:W-:Y:S02]  /*63b0*/  LEA R2, R109, UR41, 0x3 ;  /* 0x000000296d027c11 */ /* 0x000fe4000f8e18ff */
[----:B------:R-:W-:Y:S04]  /*63c0*/  SHF.L.U32 R0, R112, 0x1f, RZ ;  /* 0x0000001f70007819 */ /* 0x000fe800000006ff */
[----:B------:R-:W1:Y:S02]  /*63d0*/  SYNCS.PHASECHK.TRANS64.TRYWAIT P0, [R2+URZ+0x80], R0 ;  /* 0x00008000020075a7 */ /* 0x000e6400080011ff */
[----:B-1----:R-:W-:Y:S05]  /*63e0*/  @!P0 BRA `(.L_x_119) ;  /* 0x0000004c00788947 */ /* 0x002fea0003800000 */
.L_x_118:
[----:B------:R-:W-:Y:S05]  /*63f0*/  BSYNC B0 ;  /* 0x0000000000007941 */ /* 0x000fea0003800000 */
.L_x_117:
[----:B------:R-:W-:Y:S01]  /*6400*/  ISETP.NE.AND P0, PT, R125, RZ, PT ;  /* 0x000000ff7d00720c */ /* 0x000fe20003f05270 */
[----:B------:R-:W-:Y:S11]  /*6410*/  VIADD R109, R109, 0x1 ;  /* 0x000000016d6d7836 */ /* 0x000ff60000000000 */
[----:B------:R-:W-:Y:S01]  /*6420*/  @!UPT UIADD3 URZ, UPT, UPT, URZ, URZ, URZ ;  /* 0x000000fffffff290 */ /* 0x000fe2000fffe0ff */
[----:B------:R2:W3:Y:S04]  /*6430*/  @P0 LDS.128 R84, [R6] ;  /* 0x0000000006540984 */ /* 0x0004e80000000c00 */
[----:B------:R2:W4:Y:S04]  /*6440*/  @P0 LDS.128 R92, [R4+0x20] ;  /* 0x00002000045c0984 */ /* 0x0005280000000c00 */
[----:B------:R2:W2:Y:S04]  /*6450*/  @P0 LDS.128 R88, [R5+0x10] ;  /* 0x0000100005580984 */ /* 0x0004a80000000c00 */
[----:B------:R2:W2:Y:S01]  /*6460*/  @P0 LDS.128 R96, [R3+0x10] ;  /* 0x0000100003600984 */ /* 0x0004a20000000c00 */
[C---:B------:R-:W-:Y:S04]  /*6470*/  ISETP.NE.AND P0, PT, R109.reuse, 0x4, PT ;  /* 0x000000046d00780c */ /* 0x040fe80003f05270 */
[----:B-1----:R-:W-:Y:S02]  /*6480*/  SEL R0, RZ, 0x1, P0 ;  /* 0x00000001ff007807 */ /* 0x002fe40000000000 */
[----:B------:R-:W-:Y:S02]  /*6490*/  SEL R109, R109, RZ, P0 ;  /* 0x000000ff6d6d7207 */ /* 0x000fe40000000000 */
[----:B------:R-:W-:Y:S02]  /*64a0*/  LOP3.LUT R112, R112, R0, RZ, 0x3c, !PT ;  /* 0x0000000070707212 */ /* 0x000fe400078e3cff */
.L_x_116:
[----:B------:R-:W-:Y:S05]  /*64b0*/  BSYNC B1 ;  /* 0x0000000000017941 */ /* 0x000fea0003800000 */
.L_x_115:
[C---:B------:R-:W-:Y:S01]  /*64c0*/  LOP3.LUT P1, RZ, R39.reuse, R105, RZ, 0xfc, !PT ;  /* 0x0000006927ff7212 */ /* 0x040fe2000782fcff */
[----:B------:R-:W-:Y:S01]  /*64d0*/  IMAD.SHL.U32 R37, R39, 0x20, RZ ;  /* 0x0000002027257824 */ /* 0x000fe200078e00ff */
[----:B------:R-:W-:Y:S01]  /*64e0*/  LEA R128, R40, UR41, 0x3 ;  /* 0x0000002928807c11 */ /* 0x000fe2000f8e18ff */
[----:B------:R-:W-:Y:S02]  /*64f0*/  BSSY B0, `(.L_x_120) ;  /* 0x0000009000007945 */ /* 0x000fe40003800000 */
[----:B------:R-:W-:Y:S05]  /*6500*/  IMAD.IADD R2, R38, 0x1, R37 ;  /* 0x0000000126027824 */ /* 0x000fea00078e0225 */
[----:B------:R-:W-:Y:S04]  /*6510*/  SHF.R.U32.HI R0, RZ, 0x15, R2 ;  /* 0x00000015ff007819 */ /* 0x000fe80000011602 */
[----:B------:R-:W-:Y:S01]  /*6520*/  LOP3.LUT P0, RZ, R0, 0x3, R124, 0x48, !PT ;  /* 0x0000000300ff7812 */ /* 0x000fe2000780487c */
[----:B------:R-:W-:Y:S01]  /*6530*/  @!UPT UIADD3 URZ, UPT, UPT, URZ, URZ, URZ ;  /* 0x000000fffffff290 */ /* 0x000fe2000fffe0ff */
[----:B------:R-:W-:Y:S11]  /*6540*/  @P1 BRA `(.L_x_121) ;  /* 0x00000000000c1947 */ /* 0x000ff60003800000 */
[----:B------:R-:W-:Y:S04]  /*6550*/  SHF.L.U32 R0, R118, 0x1f, RZ ;  /* 0x0000001f76007819 */ /* 0x000fe800000006ff */
[----:B------:R-:W1:Y:S02]  /*6560*/  SYNCS.PHASECHK.TRANS64.TRYWAIT P1, [R128+URZ+0xf0], R0 ;  /* 0x0000f000800075a7 */ /* 0x000e6400080211ff */
[----:B-1----:R-:W-:Y:S05]  /*6570*/  @!P1 BRA `(.L_x_122) ;  /* 0x0000004c00289947 */ /* 0x002fea0003800000 */
.L_x_121:
[----:B------:R-:W-:Y:S05]  /*6580*/  BSYNC B0 ;  /* 0x0000000000007941 */ /* 0x000fea0003800000 */
.L_x_120:
[----:B------:R-:W-:Y:S05]  /*6590*/  @!P0 BRA `(.L_x_123) ;  /* 0x0000000000408947 */ /* 0x000fea0003800000 */
[----:B------:R-:W2:Y:S01]  /*65a0*/  LDCU.64 UR8, c[0x4][0x70] ;  /* 0x01000e00ff0877ac */ /* 0x000ea20008000a00 */
[----:B------:R-:W-:Y:S01]  /*65b0*/  MOV R15, 0x0 ;  /* 0x00000000000f7802 */ /* 0x000fe20000000f00 */
[----:B------:R-:W-:Y:S02]  /*65c0*/  HFMA2 R12, -RZ, RZ, 0, 5.9604644775390625e-08 ;  /* 0x00000001ff0c7431 */ /* 0x000fe400000001ff */
[----:B------:R-:W-:Y:S02]  /*65d0*/  IMAD.MOV.U32 R8, RZ, RZ, 0x192 ;  /* 0x00000192ff087424 */ /* 0x000fe400078e00ff */
[----:B------:R-:W-:Y:S01]  /*65e0*/  IMAD.MOV.U32 R13, RZ, RZ, RZ ;  /* 0x000000ffff0d7224 */ /* 0x000fe200078e00ff */
[----:B------:R-:W1:Y:S01]  /*65f0*/  LDCU.64 UR6, c[0x4][0x78] ;  /* 0x01000f00ff0677ac */ /* 0x000e620008000a00 */
[----:B------:R-:W3:Y:S01]  /*6600*/  LDC.64 R14, c[0x4][R15] ;  /* 0x010000000f0e7b82 */ /* 0x000ee20000000a00 */
[----:B------:R-:W5:Y:S01]  /*6610*/  LDCU.64 UR4, c[0x4][0x10] ;  /* 0x01000200ff0477ac */ /* 0x000f620008000a00 */
[----:B--2---:R-:W-:Y:S01]  /*6620*/  MOV R5, UR9 ;  /* 0x0000000900057c02 */ /* 0x004fe20008000f00 */
[----:B------:R-:W-:Y:S01]  /*6630*/  IMAD.U32 R4, RZ, RZ, UR8 ;  /* 0x00000008ff047e24 */ /* 0x000fe2000f8e00ff */
[----:B-1----:R-:W-:Y:S01]  /*6640*/  MOV R7, UR7 ;  /* 0x0000000700077c02 */ /* 0x002fe20008000f00 */
[----:B------:R-:W-:Y:S01]  /*6650*/  IMAD.U32 R6, RZ, RZ, UR6 ;  /* 0x00000006ff067e24 */ /* 0x000fe2000f8e00ff */
[----:B-----5:R-:W-:Y:S01]  /*6660*/  MOV R11, UR5 ;  /* 0x00000005000b7c02 */ /* 0x020fe20008000f00 */
[----:B------:R-:W-:Y:S02]  /*6670*/  IMAD.U32 R10, RZ, RZ, UR4 ;  /* 0x00000004ff0a7e24 */ /* 0x000fe4000f8e00ff */
[----:B------:R-:W-:Y:S07]  /*6680*/  LEPC R20, `(.L_x_123) ;  /* 0x000000001014794e */ /* 0x000fee0000000000 */
[----:B---34-:R-:W-:Y:S05]  /*6690*/  CALL.ABS.NOINC R14 ;  /* 0x000000000e007343 */ /* 0x018fea0003c00000 */
.L_x_123:
[----:B------:R-:W-:Y:S05]  /*66a0*/  WARPSYNC.ALL ;  /* 0x0000000000007948 */ /* 0x000fea0003800000 */
[----:B------:R-:W-:Y:S01]  /*66b0*/  R2UR UR4, R2 ;  /* 0x00000000020472ca */ /* 0x000fe200000e0000 */
[----:B------:R-:W-:Y:S01]  /*66c0*/  BSSY.RECONVERGENT B1, `(.L_x_124) ;  /* 0x000017b000017945 */ /* 0x000fe20003800200 */
[C---:B---3--:R-:W-:Y:S02]  /*66d0*/  SHF.L.U32 R43, R84.reuse, 0x10, RZ ;  /* 0x00000010542b7819 */ /* 0x048fe400000006ff */
[----:B------:R-:W-:Y:S02]  /*66e0*/  LOP3.LUT R44, R84, 0xffff0000, RZ, 0xc0, !PT ;  /* 0xffff0000542c7812 */ /* 0x000fe400078ec0ff */
[----:B------:R-:W-:Y:S02]  /*66f0*/  SHF.L.U32 R45, R85, 0x10, RZ ;  /* 0x00000010552d7819 */ /* 0x000fe400000006ff */
[----:B------:R-:W-:Y:S02]  /*6700*/  MOV R64, 0x3bbb989d ;  /* 0x3bbb989d00407802 */ /* 0x000fe40000000f00 */
[----:B------:R-:W-:Y:S03]  /*6710*/  ISETP.NE.AND P1, PT, R39, 0x3, PT ;  /* 0x000000032700780c */ /* 0x000fe60003f25270 */
[----:B--2---:R-:W1:Y:S10]  /*6720*/  LDTM.x32 R4, tmem[UR4] ;  /* 0x00000004000479ee */ /* 0x004e7400082c0000 */
[----:B------:R-:W-:Y:S01]  /*6730*/  @!P1 NOP ;  /* 0x0000000000009918 */ /* 0x000fe20000000000 */
[----:B------:R-:W-:Y:S04]  /*6740*/  @!P1 IADD3 R128, PT, PT, R128, 0x110, RZ ;  /* 0x0000011080809810 */ /* 0x000fe80007ffe0ff */
[----:B------:R-:W-:Y:S04]  /*6750*/  @!P1 LOP3.LUT R128, R128, 0xfefffff8, RZ, 0xc0, !PT ;  /* 0xfefffff880809812 */ /* 0x000fe800078ec0ff */
[----:B-1----:R1:W-:Y:S01]  /*6760*/  @!P1 SYNCS.ARRIVE.TRANS64.RED.A1T0 RZ, [R128+URZ], RZ ;  /* 0x000000ff80ff99a7 */ /* 0x0023e200081004ff */
[C---:B------:R-:W-:Y:S01]  /*6770*/  FMUL R0, R42.reuse, R4 ;  /* 0x000000042a007220 */ /* 0x040fe20000400000 */
        /* <DEDUP_REMOVED lines=18> */
[----:B------:R-:W-:Y:S01]  /*68a0*/  LOP3.LUT R32, R85, 0xffff0000, RZ, 0xc0, !PT ;  /* 0xffff000055207812 */ /* 0x000fe200078ec0ff */
[C---:B------:R-:W-:Y:S01]  /*68b0*/  FMUL R7, R42.reuse, R7 ;  /* 0x000000072a077220 */ /* 0x040fe20000400000 */
[C---:B------:R-:W-:Y:S01]  /*68c0*/  FMUL R18, R42.reuse, R22 ;  /* 0x000000162a127220 */ /* 0x040fe20000400000 */
[C---:B------:R-:W-:Y:S01]  /*68d0*/  FMUL R29, R42.reuse, R33 ;  /* 0x000000212a1d7220 */ /* 0x040fe20000400000 */
[----:B------:R-:W-:Y:S01]  /*68e0*/  FMUL R22, R42, R26 ;  /* 0x0000001a2a167220 */ /* 0x000fe20000400000 */
[C---:B------:R-:W-:Y:S01]  /*68f0*/  FFMA R0, R63.reuse, R43, R0 ;  /* 0x0000002b3f007223 */ /* 0x040fe20000000000 */
[----:B------:R-:W-:Y:S01]  /*6900*/  SHF.L.U32 R33, R86, 0x10, RZ ;  /* 0x0000001056217819 */ /* 0x000fe200000006ff */
[C---:B------:R-:W-:Y:S01]  /*6910*/  FMUL R26, R42.reuse, R30 ;  /* 0x0000001e2a1a7220 */ /* 0x040fe20000400000 */
[C---:B------:R-:W-:Y:S01]  /*6920*/  FFMA R2, R63.reuse, R44, R2 ;  /* 0x0000002c3f027223 */ /* 0x040fe20000000002 */
[----:B------:R-:W-:Y:S01]  /*6930*/  FMUL R30, R42, R34 ;  /* 0x000000222a1e7220 */ /* 0x000fe20000400000 */
[C---:B------:R-:W-:Y:S01]  /*6940*/  FFMA R3, R63.reuse, R45, R3 ;  /* 0x0000002d3f037223 */ /* 0x040fe20000000003 */
[----:B------:R-:W-:Y:S01]  /*6950*/  LOP3.LUT R34, R86, 0xffff0000, RZ, 0xc0, !PT ;  /* 0xffff000056227812 */ /* 0x000fe200078ec0ff */
[----:B------:R-:W-:Y:S01]  /*6960*/  FFMA R7, R63, R32, R7 ;  /* 0x000000203f077223 */ /* 0x000fe20000000007 */
[----:B------:R-:W-:Y:S01]  /*6970*/  SHF.L.U32 R32, R87, 0x10, RZ ;  /* 0x0000001057207819 */ /* 0x000fe200000006ff */
[----:B------:R-:W-:Y:S01]  /*6980*/  FFMA R4, R63, R33, R4 ;  /* 0x000000213f047223 */ /* 0x000fe20000000004 */
[----:B------:R-:W-:Y:S01]  /*6990*/  LOP3.LUT R43, R87, 0xffff0000, RZ, 0xc0, !PT ;  /* 0xffff0000572b7812 */ /* 0x000fe200078ec0ff */
[----:B------:R-:W-:Y:S01]  /*69a0*/  FMUL R11, R42, R11 ;  /* 0x0000000b2a0b7220 */ /* 0x000fe20000400000 */
[C---:B------:R-:W-:Y:S01]  /*69b0*/  SHF.L.U32 R33, R88.reuse, 0x10, RZ ;  /* 0x0000001058217819 */ /* 0x040fe200000006ff */
[C---:B------:R-:W-:Y:S01]  /*69c0*/  FFMA R5, R63.reuse, R34, R5 ;  /* 0x000000223f057223 */ /* 0x040fe20000000005 */
[C---:B------:R-:W-:Y:S01]  /*69d0*/  FFMA R6, R63.reuse, R32, R6 ;  /* 0x000000203f067223 */ /* 0x040fe20000000006 */
[C---:B------:R-:W-:Y:S01]  /*69e0*/  FFMA R11, R63.reuse, R43, R11 ;  /* 0x0000002b3f0b7223 */ /* 0x040fe2000000000b */
[----:B------:R-:W-:Y:S01]  /*69f0*/  LOP3.LUT R32, R88, 0xffff0000, RZ, 0xc0, !PT ;  /* 0xffff000058207812 */ /* 0x000fe200078ec0ff */
[----:B------:R-:W-:Y:S01]  /*6a00*/  FFMA R8, R63, R33, R8 ;  /* 0x000000213f087223 */ /* 0x000fe20000000008 */
[C---:B------:R-:W-:Y:S01]  /*6a10*/  SHF.L.U32 R34, R89.reuse, 0x10, RZ ;  /* 0x0000001059227819 */ /* 0x040fe200000006ff */
[----:B------:R-:W-:Y:S01]  /*6a20*/  FMUL R15, R42, R15 ;  /* 0x0000000f2a0f7220 */ /* 0x000fe20000400000 */
[----:B------:R-:W-:Y:S01]  /*6a30*/  LOP3.LUT R33, R89, 0xffff0000, RZ, 0xc0, !PT ;  /* 0xffff000059217812 */ /* 0x000fe200078ec0ff */
[C---:B------:R-:W-:Y:S01]  /*6a40*/  FFMA R9, R63.reuse, R32, R9 ;  /* 0x000000203f097223 */ /* 0x040fe20000000009 */
[C---:B------:R-:W-:Y:S01]  /*6a50*/  SHF.L.U32 R43, R90.reuse, 0x10, RZ ;  /* 0x000000105a2b7819 */ /* 0x040fe200000006ff */
[C---:B------:R-:W-:Y:S01]  /*6a60*/  FFMA R10, R63.reuse, R34, R10 ;  /* 0x000000223f0a7223 */ /* 0x040fe2000000000a */
[----:B------:R-:W-:Y:S01]  /*6a70*/  LOP3.LUT R32, R90, 0xffff0000, RZ, 0xc0, !PT ;  /* 0xffff00005a207812 */ /* 0x000fe200078ec0ff */
[----:B------:R-:W-:Y:S01]  /*6a80*/  FFMA R15, R63, R33, R15 ;  /* 0x000000213f0f7223 */ /* 0x000fe2000000000f */
[----:B------:R-:W-:Y:S01]  /*6a90*/  SHF.L.U32 R33, R91, 0x10, RZ ;  /* 0x000000105b217819 */ /* 0x000fe200000006ff */
[----:B------:R-:W-:Y:S01]  /*6aa0*/  FFMA R12, R63, R43, R12 ;  /* 0x0000002b3f0c7223 */ /* 0x000fe2000000000c */
[----:B------:R-:W-:Y:S01]  /*6ab0*/  LOP3.LUT R34, R91, 0xffff0000, RZ, 0xc0, !PT ;  /* 0xffff00005b227812 */ /* 0x000fe200078ec0ff */
[C---:B------:R-:W-:Y:S01]  /*6ac0*/  FFMA R13, R63.reuse, R32, R13 ;  /* 0x000000203f0d7223 */ /* 0x040fe2000000000d */
[----:B------:R-:W-:Y:S01]  /*6ad0*/  FMUL R19, R42, R19 ;  /* 0x000000132a137220 */ /* 0x000fe20000400000 */
[C---:B----4-:R-:W-:Y:S01]  /*6ae0*/  SHF.L.U32 R32, R92.reuse, 0x10, RZ ;  /* 0x000000105c207819 */ /* 0x050fe200000006ff */
        /* <DEDUP_REMOVED lines=8> */
[C---:B------:R-:W-:Y:S01]  /*6b70*/  SHF.L.U32 R34, R94.reuse, 0x10, RZ ;  /* 0x000000105e227819 */ /* 0x040fe200000006ff */
[C---:B------:R-:W-:Y:S01]  /*6b80*/  FFMA R18, R63.reuse, R33, R18 ;  /* 0x000000213f127223 */ /* 0x040fe20000000012 */
[----:B------:R-:W-:Y:S01]  /*6b90*/  LOP3.LUT R33, R94, 0xffff0000, RZ, 0xc0, !PT ;  /* 0xffff00005e217812 */ /* 0x000fe200078ec0ff */
[----:B------:R-:W-:Y:S01]  /*6ba0*/  FFMA R23, R63, R32, R23 ;  /* 0x000000203f177223 */ /* 0x000fe20000000017 */
[----:B------:R-:W-:Y:S01]  /*6bb0*/  SHF.L.U32 R43, R95, 0x10, RZ ;  /* 0x000000105f2b7819 */ /* 0x000fe200000006ff */
[----:B------:R-:W-:Y:S01]  /*6bc0*/  FFMA R20, R63, R34, R20 ;  /* 0x000000223f147223 */ /* 0x000fe20000000014 */
[----:B------:R-:W-:Y:S01]  /*6bd0*/  LOP3.LUT R32, R95, 0xffff0000, RZ, 0xc0, !PT ;  /* 0xffff00005f207812 */ /* 0x000fe200078ec0ff */
[----:B------:R-:W-:Y:S01]  /*6be0*/  FMUL R27, R42, R27 ;  /* 0x0000001b2a1b7220 */ /* 0x000fe20000400000 */
        /* <DEDUP_REMOVED lines=16> */
[----:B------:R-:W-:Y:S01]  /*6cf0*/  HFMA2 R33, -RZ, RZ, 3.7421875, 0 ;  /* 0x437c0000ff217431 */ /* 0x000fe200000001ff */
[----:B------:R-:W-:Y:S01]  /*6d00*/  LOP3.LUT R43, R99, 0xffff0000, RZ, 0xc0, !PT ;  /* 0xffff0000632b7812 */ /* 0x000fe200078ec0ff */
[----:B------:R-:W-:Y:S01]  /*6d10*/  FMUL R35, R42, R35 ;  /* 0x000000232a237220 */ /* 0x000fe20000400000 */
[C---:B------:R-:W-:Y:S01]  /*6d20*/  FFMA R29, R63.reuse, R32, R29 ;  /* 0x000000203f1d7223 */ /* 0x040fe2000000001d */
[C---:B------:R-:W-:Y:S02]  /*6d30*/  FFMA R30, R63.reuse, R34, R30 ;  /* 0x000000223f1e7223 */ /* 0x040fe4000000001e */
[----:B------:R-:W-:Y:S01]  /*6d40*/  FFMA R35, R63, R43, R35 ;  /* 0x0000002b3f237223 */ /* 0x000fe20000000023 */
[-C--:B------:R-:W-:Y:S04]  /*6d50*/  FFMA.SAT R34, R0, -R64.reuse, 0.5 ;  /* 0x3f00000000227423 */ /* 0x080fe80000002840 */
[-C--:B------:R-:W-:Y:S04]  /*6d60*/  FFMA.RM R34, R34, R33.reuse, 12582913 ;  /* 0x4b40000122227423 */ /* 0x080fe80000004021 */
[----:B------:R-:W-:Y:S04]  /*6d70*/  FADD R32, R34, -12583039 ;  /* 0xcb40007f22207421 */ /* 0x000fe80000000000 */
[C---:B------:R-:W-:Y:S04]  /*6d80*/  FFMA R32, R0.reuse, -1.4426950216293334961, -R32 ;  /* 0xbfb8aa3b00207823 */ /* 0x040fe80000000820 */
[----:B------:R-:W-:Y:S01]  /*6d90*/  FFMA R32, R0, -1.925963033500011079e-08, R32 ;  /* 0xb2a5706000207823 */ /* 0x000fe20000000020 */
[-C--:B------:R-:W-:Y:S04]  /*6da0*/  FFMA.SAT R0, R2, -R64.reuse, 0.5 ;  /* 0x3f00000002007423 */ /* 0x080fe80000002840 */
[-C--:B------:R-:W-:Y:S01]  /*6db0*/  FFMA.RM R43, R0, R33.reuse, 12582913 ;  /* 0x4b400001002b7423 */ /* 0x080fe20000004021 */
[----:B------:R-:W2:Y:S03]  /*6dc0*/  MUFU.EX2 R32, R32 ;  /* 0x0000002000207308 */ /* 0x000ea60000000800 */
[----:B------:R-:W-:Y:S04]  /*6dd0*/  FADD R0, R43, -12583039 ;  /* 0xcb40007f2b007421 */ /* 0x000fe80000000000 */
[C---:B------:R-:W-:Y:S04]  /*6de0*/  FFMA R0, R2.reuse, -1.4426950216293334961, -R0 ;  /* 0xbfb8aa3b02007823 */ /* 0x040fe80000000800 */
[----:B------:R-:W-:Y:S01]  /*6df0*/  FFMA R0, R2, -1.925963033500011079e-08, R0 ;  /* 0xb2a5706002007823 */ /* 0x000fe20000000000 */
[CC--:B------:R-:W-:Y:S03]  /*6e00*/  FFMA.SAT R2, R3.reuse, -R64.reuse, 0.5 ;  /* 0x3f00000003027423 */ /* 0x0c0fe60000002840 */
[----:B------:R-:W3:Y:S01]  /*6e10*/  MUFU.EX2 R65, R0 ;  /* 0x0000000000417308 */ /* 0x000ee20000000800 */
[-C--:B------:R-:W-:Y:S04]  /*6e20*/  FFMA.RM R44, R2, R33.reuse, 12582913 ;  /* 0x4b400001022c7423 */ /* 0x080fe80000004021 */
[----:B------:R-:W-:Y:S04]  /*6e30*/  FADD R2, R44, -12583039 ;  /* 0xcb40007f2c027421 */ /* 0x000fe80000000000 */
[C---:B------:R-:W-:Y:S04]  /*6e40*/  FFMA R2, R3.reuse, -1.4426950216293334961, -R2 ;  /* 0xbfb8aa3b03027823 */ /* 0x040fe80000000802 */
[----:B------:R-:W-:Y:S01]  /*6e50*/  FFMA R2, R3, -1.925963033500011079e-08, R2 ;  /* 0xb2a5706003027823 */ /* 0x000fe20000000002 */
[-C--:B------:R-:W-:Y:S03]  /*6e60*/  FFMA.SAT R3, R7, -R64.reuse, 0.5 ;  /* 0x3f00000007037423 */ /* 0x080fe60000002840 */
[----:B------:R-:W4:Y:S01]  /*6e70*/  MUFU.EX2 R66, R2 ;  /* 0x0000000200427308 */ /* 0x000f220000000800 */
[-C--:B------:R-:W-:Y:S04]  /*6e80*/  FFMA.RM R45, R3, R33.reuse, 12582913 ;  /* 0x4b400001032d7423 */ /* 0x080fe80000004021 */
[----:B------:R-:W-:Y:S04]  /*6e90*/  FADD R3, R45, -12583039 ;  /* 0xcb40007f2d037421 */ /* 0x000fe80000000000 */
[C---:B------:R-:W-:Y:S04]  /*6ea0*/  FFMA R3, R7.reuse, -1.4426950216293334961, -R3 ;  /* 0xbfb8aa3b07037823 */ /* 0x040fe80000000803 */
[----:B------:R-:W-:Y:S01]  /*6eb0*/  FFMA R3, R7, -1.925963033500011079e-08, R3 ;  /* 0xb2a5706007037823 */ /* 0x000fe20000000003 */
[-C--:B------:R-:W-:Y:S03]  /*6ec0*/  FFMA.SAT R7, R4, -R64.reuse, 0.5 ;  /* 0x3f00000004077423 */ /* 0x080fe60000002840 */
[----:B------:R-:W5:Y:S01]  /*6ed0*/  MUFU.EX2 R67, R3 ;  /* 0x0000000300437308 */ /* 0x000f620000000800 */
[-C--:B------:R-:W-:Y:S04]  /*6ee0*/  FFMA.RM R46, R7, R33.reuse, 12582913 ;  /* 0x4b400001072e7423 */ /* 0x080fe80000004021 */
[----:B------:R-:W-:Y:S04]  /*6ef0*/  FADD R7, R46, -12583039 ;  /* 0xcb40007f2e077421 */ /* 0x000fe80000000000 */
[C---:B------:R-:W-:Y:S04]  /*6f00*/  FFMA R7, R4.reuse, -1.4426950216293334961, -R7 ;  /* 0xbfb8aa3b04077823 */ /* 0x040fe80000000807 */
[----:B------:R-:W-:Y:S01]  /*6f10*/  FFMA R7, R4, -1.925963033500011079e-08, R7 ;  /* 0xb2a5706004077823 */ /* 0x000fe20000000007 */
[-C--:B------:R-:W-:Y:S03]  /*6f20*/  FFMA.SAT R4, R5, -R64.reuse, 0.5 ;  /* 0x3f00000005047423 */ /* 0x080fe60000002840 */
[----:B------:R-:W1:Y:S01]  /*6f30*/  MUFU.EX2 R68, R7 ;  /* 0x0000000700447308 */ /* 0x000e620000000800 */
        /* <DEDUP_REMOVED lines=40> */
[-C--:B------:R-:W-:Y:S04]  /*71c0*/  FFMA.SAT R15, R12, -R64.reuse, 0.5 ;  /* 0x3f0000000c0f7423 */ /* 0x080fe80000002840 */
[-C--:B------:R-:W-:Y:S04]  /*71d0*/  FFMA.RM R54, R15, R33.reuse, 12582913 ;  /* 0x4b4000010f367423 */ /* 0x080fe80000004021 */
[----:B------:R-:W-:Y:S04]  /*71e0*/  FADD R15, R54, -12583039 ;  /* 0xcb40007f360f7421 */ /* 0x000fe80000000000 */
[C---:B------:R-:W-:Y:S04]  /*71f0*/  FFMA R15, R12.reuse, -1.4426950216293334961, -R15 ;  /* 0xbfb8aa3b0c0f7823 */ /* 0x040fe8000000080f */
[----:B------:R-:W-:Y:S01]  /*7200*/  FFMA R15, R12, -1.925963033500011079e-08, R15 ;  /* 0xb2a570600c0f7823 */ /* 0x000fe2000000000f */
[-C--:B------:R-:W-:Y:S03]  /*7210*/  FFMA.SAT R12, R13, -R64.reuse, 0.5 ;  /* 0x3f0000000d0c7423 */ /* 0x080fe60000002840 */
[----:B------:R-:W-:Y:S01]  /*7220*/  MUFU.EX2 R75, R15 ;  /* 0x0000000f004b7308 */ /* 0x000fe20000000800 */
        /* <DEDUP_REMOVED lines=22> */
[----:B------:R2:W-:Y:S01]  /*7390*/  MUFU.EX2 R78, R19 ;  /* 0x00000013004e7308 */ /* 0x0005e20000000800 */
[-C--:B------:R-:W-:Y:S04]  /*73a0*/  FFMA.RM R59, R16, R33.reuse, 12582913 ;  /* 0x4b400001103b7423 */ /* 0x080fe80000004021 */
[----:B------:R-:W-:Y:S04]  /*73b0*/  FADD R16, R59, -12583039 ;  /* 0xcb40007f3b107421 */ /* 0x000fe80000000000 */
[C---:B------:R-:W-:Y:S04]  /*73c0*/  FFMA R16, R17.reuse, -1.4426950216293334961, -R16 ;  /* 0xbfb8aa3b11107823 */ /* 0x040fe80000000810 */
[----:B------:R-:W-:Y:S01]  /*73d0*/  FFMA R16, R17, -1.925963033500011079e-08, R16 ;  /* 0xb2a5706011107823 */ /* 0x000fe20000000010 */
[-C--:B------:R-:W-:Y:S01]  /*73e0*/  FFMA.SAT R17, R18, -R64.reuse, 0.5 ;  /* 0x3f00000012117423 */ /* 0x080fe20000002840 */
[----:B--2---:R-:W-:Y:S03]  /*73f0*/  SHF.L.U32 R19, R48, 0x17, RZ ;  /* 0x0000001730137819 */ /* 0x004fe600000006ff */
        /* <DEDUP_REMOVED lines=10> */
[-C--:B------:R-:W-:Y:S03]  /*74a0*/  FFMA.SAT R23, R20, -R64.reuse, 0.5 ;  /* 0x3f00000014177423 */ /* 0x080fe60000002840 */
[----:B------:R-:W-:Y:S01]  /*74b0*/  MUFU.EX2 R80, R18 ;  /* 0x0000001200507308 */ /* 0x000fe20000000800 */
[----:B------:R-:W-:Y:S01]  /*74c0*/  FFMA.RM R62, R23, R33, 12582913 ;  /* 0x4b400001173e7423 */ /* 0x000fe20000004021 */
[----:B--2---:R-:W-:Y:S03]  /*74d0*/  @!P1 IADD3 R17, PT, PT, R40, 0x1, RZ ;  /* 0x0000000128119810 */ /* 0x004fe60007ffe0ff */
[----:B------:R-:W-:Y:S01]  /*74e0*/  FADD R23, R62, -12583039 ;  /* 0xcb40007f3e177421 */ /* 0x000fe20000000000 */
[C---:B------:R-:W-:Y:S03]  /*74f0*/  @!P1 ISETP.NE.AND P0, PT, R17.reuse, 0x4, PT ;  /* 0x000000041100980c */ /* 0x040fe60003f05270 */
[C---:B------:R-:W-:Y:S01]  /*7500*/  FFMA R23, R20.reuse, -1.4426950216293334961, -R23 ;  /* 0xbfb8aa3b14177823 */ /* 0x040fe20000000817 */
[----:B------:R-:W-:Y:S02]  /*7510*/  @!P1 SEL R40, R17, RZ, P0 ;  /* 0x000000ff11289207 */ /* 0x000fe40000000000 */
[----:B------:R-:W-:Y:S01]  /*7520*/  @!P1 SEL R17, RZ, 0x1, P0 ;  /* 0x00000001ff119807 */ /* 0x000fe20000000000 */
[----:B------:R-:W-:Y:S01]  /*7530*/  FFMA R23, R20, -1.925963033500011079e-08, R23 ;  /* 0xb2a5706014177823 */ /* 0x000fe20000000017 */
[-C--:B------:R-:W-:Y:S02]  /*7540*/  FFMA.SAT R20, R21, -R64.reuse, 0.5 ;  /* 0x3f00000015147423 */ /* 0x080fe40000002840 */
[----:B------:R-:W-:Y:S01]  /*7550*/  @!P1 LOP3.LUT R118, R118, R17, RZ, 0x3c, !PT ;  /* 0x0000001176769212 */ /* 0x000fe200078e3cff */
[----:B------:R2:W-:Y:S01]  /*7560*/  MUFU.EX2 R81, R23 ;  /* 0x0000001700517308 */ /* 0x0005e20000000800 */
[-C--:B------:R-:W-:Y:S01]  /*7570*/  FFMA.RM R20, R20, R33.reuse, 12582913 ;  /* 0x4b40000114147423 */ /* 0x080fe20000004021 */
[----:B------:R-:W-:Y:S03]  /*7580*/  SHF.L.U32 R17, R45, 0x17, RZ ;  /* 0x000000172d117819 */ /* 0x000fe600000006ff */
[----:B------:R-:W-:Y:S04]  /*7590*/  FADD R0, R20, -12583039 ;  /* 0xcb40007f14007421 */ /* 0x000fe80000000000 */
[C---:B------:R-:W-:Y:S04]  /*75a0*/  FFMA R0, R21.reuse, -1.4426950216293334961, -R0 ;  /* 0xbfb8aa3b15007823 */ /* 0x040fe80000000800 */
[----:B------:R-:W-:Y:S01]  /*75b0*/  FFMA R0, R21, -1.925963033500011079e-08, R0 ;  /* 0xb2a5706015007823 */ /* 0x000fe20000000000 */
[-C--:B------:R-:W-:Y:S03]  /*75c0*/  FFMA.SAT R2, R22, -R64.reuse, 0.5 ;  /* 0x3f00000016027423 */ /* 0x080fe60000002840 */
[----:B------:R-:W-:Y:S01]  /*75d0*/  MUFU.EX2 R82, R0 ;  /* 0x0000000000527308 */ /* 0x000fe20000000800 */
[-C--:B------:R-:W-:Y:S01]  /*75e0*/  FFMA.RM R21, R2, R33.reuse, 12582913 ;  /* 0x4b40000102157423 */ /* 0x080fe20000004021 */
[----:B--2---:R-:W-:Y:S03]  /*75f0*/  SHF.L.U32 R23, R49, 0x17, RZ ;  /* 0x0000001731177819 */ /* 0x004fe600000006ff */
        /* <DEDUP_REMOVED lines=18> */
[-C--:B------:R-:W-:Y:S01]  /*7720*/  FFMA.SAT R6, R26, -R64.reuse, 0.5 ;  /* 0x3f0000001a067423 */ /* 0x080fe20000002840 */
[----:B------:R-:W2:Y:S03]  /*7730*/  MUFU.EX2 R25, R10 ;  /* 0x0000000a00197308 */ /* 0x000ea60000000800 */
        /* <DEDUP_REMOVED lines=10> */
[----:B------:R3:W2:Y:S03]  /*77e0*/  MUFU.EX2 R31, R14 ;  /* 0x0000000e001f7308 */ /* 0x0006a60000000800 */
[-C--:B------:R-:W-:Y:S04]  /*77f0*/  FFMA.RM R13, R8, R33.reuse, 12582913 ;  /* 0x4b400001080d7423 */ /* 0x080fe80000004021 */
[----:B------:R-:W-:Y:S04]  /*7800*/  FADD R8, R13, -12583039 ;  /* 0xcb40007f0d087421 */ /* 0x000fe80000000000 */
[C---:B------:R-:W-:Y:S04]  /*7810*/  FFMA R8, R28.reuse, -1.4426950216293334961, -R8 ;  /* 0xbfb8aa3b1c087823 */ /* 0x040fe80000000808 */
[----:B------:R-:W-:Y:S01]  /*7820*/  FFMA R8, R28, -1.925963033500011079e-08, R8 ;  /* 0xb2a570601c087823 */ /* 0x000fe20000000008 */
[-C--:B------:R-:W-:Y:S01]  /*7830*/  FFMA.SAT R9, R29, -R64.reuse, 0.5 ;  /* 0x3f0000001d097423 */ /* 0x080fe20000002840 */
[----:B------:R4:W2:Y:S03]  /*7840*/  MUFU.EX2 R28, R16 ;  /* 0x00000010001c7308 */ /* 0x0008a60000000800 */
[-C--:B---3--:R-:W-:Y:S04]  /*7850*/  FFMA.RM R14, R9, R33.reuse, 12582913 ;  /* 0x4b400001090e7423 */ /* 0x088fe80000004021 */
        /* <DEDUP_REMOVED lines=8> */
[C---:B------:R-:W-:Y:S02]  /*78e0*/  FFMA.SAT R0, R35.reuse, -R64, 0.5 ;  /* 0x3f00000023007423 */ /* 0x040fe40000002840 */
[----:B------:R-:W-:Y:S02]  /*78f0*/  MUFU.EX2 R64, R6 ;  /* 0x0000000600407308 */ /* 0x000fe40000000800 */
[----:B----4-:R-:W-:Y:S04]  /*7900*/  FFMA.RM R16, R0, R33, 12582913 ;  /* 0x4b40000100107423 */ /* 0x010fe80000004021 */
[----:B------:R-:W-:Y:S04]  /*7910*/  FADD R0, R16, -12583039 ;  /* 0xcb40007f10007421 */ /* 0x000fe80000000000 */
[----:B------:R3:W4:Y:S01]  /*7920*/  MUFU.EX2 R33, R2 ;  /* 0x0000000200217308 */ /* 0x0007220000000800 */
[C---:B------:R-:W-:Y:S04]  /*7930*/  FFMA R0, R35.reuse, -1.4426950216293334961, -R0 ;  /* 0xbfb8aa3b23007823 */ /* 0x040fe80000000800 */
[----:B------:R-:W-:Y:S05]  /*7940*/  FFMA R0, R35, -1.925963033500011079e-08, R0 ;  /* 0xb2a5706023007823 */ /* 0x000fea0000000000 */
[----:B------:R5:W-:Y:S01]  /*7950*/  MUFU.EX2 R35, R4 ;  /* 0x0000000400237308 */ /* 0x000be20000000800 */
[----:B---3--:R-:W-:Y:S09]  /*7960*/  SHF.L.U32 R2, R34, 0x17, RZ ;  /* 0x0000001722027819 */ /* 0x008ff200000006ff */
[----:B------:R3:W4:Y:S01]  /*7970*/  MUFU.EX2 R34, R3 ;  /* 0x0000000300227308 */ /* 0x0007220000000800 */
[----:B------:R-:W-:Y:S01]  /*7980*/  FFMA R2, R32, R2, 1 ;  /* 0x3f80000020027423 */ /* 0x000fe20000000002 */
[----:B-----5:R-:W-:Y:S04]  /*7990*/  SHF.L.U32 R4, R44, 0x17, RZ ;  /* 0x000000172c047819 */ /* 0x020fe800000006ff */
[----:B------:R-:W-:Y:S04]  /*79a0*/  IADD3 R18, PT, PT, R2, 0x1800000, RZ ;  /* 0x0180000002127810 */ /* 0x000fe80007ffe0ff */
[----:B------:R5:W4:Y:S01]  /*79b0*/  MUFU.EX2 R32, R5 ;  /* 0x0000000500207308 */ /* 0x000b220000000800 */
[----:B------:R-:W-:Y:S04]  /*79c0*/  LOP3.LUT R18, R18, 0x7f800000, RZ, 0xc0, !PT ;  /* 0x7f80000012127812 */ /* 0x000fe800078ec0ff */
[----:B------:R-:W-:Y:S02]  /*79d0*/  ISETP.GT.U32.AND P0, PT, R18, 0x1ffffff, PT ;  /* 0x01ffffff1200780c */ /* 0x000fe40003f04070 */
[----:B---3--:R-:W-:Y:S02]  /*79e0*/  SHF.L.U32 R3, R43, 0x17, RZ ;  /* 0x000000172b037819 */ /* 0x008fe400000006ff */
[----:B------:R-:W-:Y:S03]  /*79f0*/  SHF.L.U32 R18, R47, 0x17, RZ ;  /* 0x000000172f127819 */ /* 0x000fe600000006ff */
[----:B------:R-:W-:Y:S01]  /*7a00*/  FFMA R3, R65, R3, 1 ;  /* 0x3f80000041037423 */ /* 0x000fe20000000003 */
[----:B------:R-:W-:Y:S01]  /*7a10*/  FFMA R4, R66, R4, 1 ;  /* 0x3f80000042047423 */ /* 0x000fe20000000004 */
[----:B-----5:R-:W-:Y:S01]  /*7a20*/  FFMA R5, R67, R17, 1 ;  /* 0x3f80000043057423 */ /* 0x020fe20000000011 */
[----:B------:R-:W-:Y:S05]  /*7a30*/  SHF.L.U32 R17, R46, 0x17, RZ ;  /* 0x000000172e117819 */ /* 0x000fea00000006ff */
[----:B-1----:R-:W-:Y:S01]  /*7a40*/  FFMA R6, R68, R17, 1 ;  /* 0x3f80000044067423 */ /* 0x002fe20000000011 */
[----:B------:R-:W-:Y:S01]  /*7a50*/  SHF.L.U32 R17, R50, 0x17, RZ ;  /* 0x0000001732117819 */ /* 0x000fe200000006ff */
[----:B------:R-:W-:Y:S01]  /*7a60*/  FFMA R49, R69, R18, 1 ;  /* 0x3f80000045317423 */ /* 0x000fe20000000012 */
[----:B------:R-:W-:Y:S01]  /*7a70*/  SHF.L.U32 R18, R51, 0x17, RZ ;  /* 0x0000001733127819 */ /* 0x000fe200000006ff */
[----:B------:R1:W3:Y:S01]  /*7a80*/  MUFU.EX2 R50, R7 ;  /* 0x0000000700327308 */ /* 0x0002e20000000800 */
[----:B------:R-:W-:Y:S01]  /*7a90*/  FFMA R30, R70, R19, 1 ;  /* 0x3f800000461e7423 */ /* 0x000fe20000000013 */
[----:B------:R-:W-:Y:S01]  /*7aa0*/  SHF.L.U32 R19, R52, 0x17, RZ ;  /* 0x0000001734137819 */ /* 0x000fe200000006ff */
[----:B------:R-:W-:Y:S01]  /*7ab0*/  FFMA R29, R71, R23, 1 ;  /* 0x3f800000471d7423 */ /* 0x000fe20000000017 */
[----:B------:R-:W-:Y:S01]  /*7ac0*/  SHF.L.U32 R23, R20, 0x17, RZ ;  /* 0x0000001714177819 */ /* 0x000fe200000006ff */
[----:B------:R-:W-:Y:S01]  /*7ad0*/  FFMA R48, R72, R17, 1 ;  /* 0x3f80000048307423 */ /* 0x000fe20000000011 */
[----:B------:R-:W-:Y:S01]  /*7ae0*/  SHF.L.U32 R17, R54, 0x17, RZ ;  /* 0x0000001736117819 */ /* 0x000fe200000006ff */
[----:B------:R-:W-:Y:S01]  /*7af0*/  FFMA R47, R73, R18, 1 ;  /* 0x3f800000492f7423 */ /* 0x000fe20000000012 */
[----:B------:R-:W-:Y:S02]  /*7b00*/  SHF.L.U32 R18, R55, 0x17, RZ ;  /* 0x0000001737127819 */ /* 0x000fe400000006ff */
[----:B------:R5:W3:Y:S01]  /*7b10*/  MUFU.EX2 R54, R8 ;  /* 0x0000000800367308 */ /* 0x000ae20000000800 */
[----:B------:R-:W-:Y:S01]  /*7b20*/  FFMA R46, R74, R19, 1 ;  /* 0x3f8000004a2e7423 */ /* 0x000fe20000000013 */
[----:B------:R-:W-:Y:S02]  /*7b30*/  SHF.L.U32 R19, R59, 0x17, RZ ;  /* 0x000000173b137819 */ /* 0x000fe400000006ff */
[----:B-1----:R-:W-:Y:S06]  /*7b40*/  SHF.L.U32 R7, R53, 0x17, RZ ;  /* 0x0000001735077819 */ /* 0x002fec00000006ff */
[----:B------:R1:W3:Y:S01]  /*7b50*/  MUFU.EX2 R55, R9 ;  /* 0x0000000900377308 */ /* 0x0002e20000000800 */
[----:B--2---:R-:W-:Y:S01]  /*7b60*/  FFMA R45, R25, R7, 1 ;  /* 0x3f800000192d7423 */ /* 0x004fe20000000007 */
[----:B------:R-:W-:Y:S01]  /*7b70*/  SHF.L.U32 R7, R56, 0x17, RZ ;  /* 0x0000001738077819 */ /* 0x000fe200000006ff */
[----:B------:R-:W-:Y:S01]  /*7b80*/  FFMA R26, R75, R17, 1 ;  /* 0x3f8000004b1a7423 */ /* 0x000fe20000000011 */
[----:B------:R-:W-:Y:S01]  /*7b90*/  FFMA R17, R76, R18, 1 ;  /* 0x3f8000004c117423 */ /* 0x000fe20000000012 */
[----:B-----5:R-:W-:Y:S05]  /*7ba0*/  SHF.L.U32 R8, R57, 0x17, RZ ;  /* 0x0000001739087819 */ /* 0x020fea00000006ff */
[----:B------:R2:W5:Y:S01]  /*7bb0*/  MUFU.EX2 R56, R10 ;  /* 0x0000000a00387308 */ /* 0x0005620000000800 */
[----:B------:R-:W-:Y:S01]  /*7bc0*/  SHF.L.U32 R18, R58, 0x17, RZ ;  /* 0x000000173a127819 */ /* 0x000fe200000006ff */
[----:B------:R-:W-:Y:S01]  /*7bd0*/  FFMA R52, R77, R7, 1 ;  /* 0x3f8000004d347423 */ /* 0x000fe20000000007 */
[----:B------:R-:W-:Y:S01]  /*7be0*/  SHF.L.U32 R7, R60, 0x17, RZ ;  /* 0x000000173c077819 */ /* 0x000fe200000006ff */
[----:B------:R-:W-:Y:S01]  /*7bf0*/  FFMA R44, R31, R8, 1 ;  /* 0x3f8000001f2c7423 */ /* 0x000fe20000000008 */
[----:B------:R-:W-:Y:S01]  /*7c00*/  SHF.L.U32 R8, R61, 0x17, RZ ;  /* 0x000000173d087819 */ /* 0x000fe200000006ff */
[----:B------:R-:W-:Y:S01]  /*7c10*/  FFMA R18, R78, R18, 1 ;  /* 0x3f8000004e127423 */ /* 0x000fe20000000012 */
[----:B------:R-:W-:Y:S01]  /*7c20*/  FFMA R19, R28, R19, 1 ;  /* 0x3f8000001c137423 */ /* 0x000fe20000000013 */
[----:B-1----:R-:W-:Y:S01]  /*7c30*/  SHF.L.U32 R9, R62, 0x17, RZ ;  /* 0x000000173e097819 */ /* 0x002fe200000006ff */
[----:B------:R-:W-:Y:S01]  /*7c40*/  FFMA R20, R79, R7, 1 ;  /* 0x3f8000004f147423 */ /* 0x000fe20000000007 */
[----:B------:R-:W-:Y:S01]  /*7c50*/  SHF.L.U32 R7, R21, 0x17, RZ ;  /* 0x0000001715077819 */ /* 0x000fe200000006ff */
[----:B------:R-:W-:Y:S01]  /*7c60*/  FFMA R43, R80, R8, 1 ;  /* 0x3f800000502b7423 */ /* 0x000fe20000000008 */
[----:B------:R-:W-:Y:S01]  /*7c70*/  SHF.L.U32 R8, R22, 0x17, RZ ;  /* 0x0000001716087819 */ /* 0x000fe200000006ff */
[----:B------:R1:W5:Y:S01]  /*7c80*/  MUFU.EX2 R21, R0 ;  /* 0x0000000000157308 */ /* 0x0003620000000800 */
[----:B------:R-:W-:Y:S01]  /*7c90*/  FFMA R25, R81, R9, 1 ;  /* 0x3f80000051197423 */ /* 0x000fe20000000009 */
[----:B------:R-:W-:Y:S01]  /*7ca0*/  SHF.L.U32 R9, R27, 0x17, RZ ;  /* 0x000000171b097819 */ /* 0x000fe200000006ff */
[----:B------:R-:W-:Y:S01]  /*7cb0*/  FFMA R23, R82, R23, 1 ;  /* 0x3f80000052177423 */ /* 0x000fe20000000017 */
[----:B--2---:R-:W-:Y:S01]  /*7cc0*/  SHF.L.U32 R10, R24, 0x17, RZ ;  /* 0x00000017180a7819 */ /* 0x004fe200000006ff */
[----:B----4-:R-:W-:Y:S01]  /*7cd0*/  FFMA R24, R33, R7, 1 ;  /* 0x3f80000021187423 */ /* 0x010fe20000000007 */
[----:B------:R-:W-:Y:S01]  /*7ce0*/  SHF.L.U32 R7, R13, 0x17, RZ ;  /* 0x000000170d077819 */ /* 0x000fe200000006ff */
[----:B------:R-:W-:Y:S01]  /*7cf0*/  FFMA R51, R34, R8, 1 ;  /* 0x3f80000022337423 */ /* 0x000fe20000000008 */
[----:B------:R-:W-:Y:S01]  /*7d00*/  SHF.L.U32 R8, R14, 0x17, RZ ;  /* 0x000000170e087819 */ /* 0x000fe200000006ff */
[----:B------:R-:W-:Y:S01]  /*7d10*/  FFMA R35, R35, R9, 1 ;  /* 0x3f80000023237423 */ /* 0x000fe20000000009 */
[----:B------:R-:W-:Y:S02]  /*7d20*/  SHF.L.U32 R9, R15, 0x17, RZ ;  /* 0x000000170f097819 */ /* 0x000fe400000006ff */
[----:B-1----:R-:W-:Y:S05]  /*7d30*/  SHF.L.U32 R0, R11, 0x17, RZ ;  /* 0x000000170b007819 */ /* 0x002fea00000006ff */
[----:B------:R-:W-:Y:S01]  /*7d40*/  FFMA R27, R32, R0, 1 ;  /* 0x3f800000201b7423 */ /* 0x000fe20000000000 */
[----:B------:R-:W-:Y:S01]  /*7d50*/  SHF.L.U32 R0, R12, 0x17, RZ ;  /* 0x000000170c007819 */ /* 0x000fe200000006ff */
[----:B------:R-:W-:Y:S01]  /*7d60*/  FFMA R28, R64, R10, 1 ;  /* 0x3f800000401c7423 */ /* 0x000fe2000000000a */
[----:B------:R-:W-:Y:S03]  /*7d70*/  SHF.L.U32 R10, R16, 0x17, RZ ;  /* 0x00000017100a7819 */ /* 0x000fe600000006ff */
[----:B---3--:R-:W-:Y:S01]  /*7d80*/  FFMA R53, R50, R0, 1 ;  /* 0x3f80000032357423 */ /* 0x008fe20000000000 */
[----:B------:R-:W-:Y:S01]  /*7d90*/  FFMA R50, R54, R7, 1 ;  /* 0x3f80000036327423 */ /* 0x000fe20000000007 */
[----:B------:R-:W-:Y:S01]  /*7da0*/  FFMA R31, R55, R8, 1 ;  /* 0x3f800000371f7423 */ /* 0x000fe20000000008 */
[----:B-----5:R-:W-:Y:S01]  /*7db0*/  FFMA R34, R56, R9, 1 ;  /* 0x3f80000038227423 */ /* 0x020fe20000000009 */
[----:B------:R-:W-:Y:S01]  /*7dc0*/  FFMA R33, R21, R10, 1 ;  /* 0x3f80000015217423 */ /* 0x000fe2000000000a */
[----:B------:R-:W-:Y:S06]  /*7dd0*/  @P0 BRA `(.L_x_125) ;  /* 0x0000000000140947 */ /* 0x000fec0003800000 */
[----:B------:R-:W-:Y:S02]  /*7de0*/  MOV R57, R2 ;  /* 0x0000000200397202 */ /* 0x000fe40000000f00 */
[----:B------:R-:W-:Y:S02]  /*7df0*/  MOV R56, 0x7e10 ;  /* 0x00007e1000387802 */ /* 0x000fe40000000f00 */
[----:B------:R-:W-:Y:S05]  /*7e00*/  CALL.REL.NOINC `($__internal_3_$__cuda_sm20_rcp_rn_f32_slowpath) ;  /* 0x00000034003c7944 */ /* 0x000fea0003c00000 */
[----:B------:R-:W-:Y:S01]  /*7e10*/  MOV R0, R32 ;  /* 0x0000002000007202 */ /* 0x000fe20000000f00 */
[----:B------:R-:W-:Y:S05]  /*7e20*/  BRA `(.L_x_126) ;  /* 0x0000000000107947 */ /* 0x000fea0003800000 */
.L_x_125:
[----:B------:R-:W1:Y:S02]  /*7e30*/  MUFU.RCP R0, R2 ;  /* 0x0000000200007308 */ /* 0x000e640000001000 */
[----:B-1----:R-:W-:Y:S04]  /*7e40*/  FFMA R2, R2, R0, -1 ;  /* 0xbf80000002027423 */ /* 0x002fe80000000000 */
[----:B------:R-:W-:Y:S04]  /*7e50*/  FADD.FTZ R2, -R2, -RZ ;  /* 0x800000ff02027221 */ /* 0x000fe80000010100 */
[----:B------:R-:W-:Y:S07]  /*7e60*/  FFMA R0, R0, R2, R0 ;  /* 0x0000000200007223 */ /* 0x000fee0000000000 */
.L_x_126:
[----:B------:R-:W-:Y:S05]  /*7e70*/  BSYNC.RECONVERGENT B1 ;  /* 0x0000000000017941 */ /* 0x000fea0003800200 */
.L_x_124:
[----:B------:R-:W-:Y:S01]  /*7e80*/  VIADD R2, R3, 0x1800000 ;  /* 0x0180000003027836 */ /* 0x000fe20000000000 */
[----:B------:R-:W-:Y:S04]  /*7e90*/  BSSY.RECONVERGENT B1, `(.L_x_127) ;  /* 0x000000e000017945 */ /* 0x000fe80003800200 */
[----:B------:R-:W-:Y:S04]  /*7ea0*/  LOP3.LUT R2, R2, 0x7f800000, RZ, 0xc0, !PT ;  /* 0x7f80000002027812 */ /* 0x000fe800078ec0ff */
[----:B------:R-:W-:Y:S11]  /*7eb0*/  ISETP.GT.U32.AND P0, PT, R2, 0x1ffffff, PT ;  /* 0x01ffffff0200780c */ /* 0x000ff60003f04070 */
[----:B------:R-:W-:Y:S02]  /*7ec0*/  @!UPT UIADD3 URZ, UPT, UPT, URZ, URZ, URZ ;  /* 0x000000fffffff290 */ /* 0x000fe4000fffe0ff */
[----:B------:R-:W-:Y:S05]  /*7ed0*/  @P0 BRA `(.L_x_128) ;  /* 0x0000000000140947 */ /* 0x000fea0003800000 */
[----:B------:R-:W-:Y:S02]  /*7ee0*/  MOV R57, R3 ;  /* 0x0000000300397202 */ /* 0x000fe40000000f00 */
[----:B------:R-:W-:Y:S02]  /*7ef0*/  MOV R56, 0x7f10 ;  /* 0x00007f1000387802 */ /* 0x000fe40000000f00 */
[----:B------:R-:W-:Y:S05]  /*7f00*/  CALL.REL.NOINC `($__internal_3_$__cuda_sm20_rcp_rn_f32_slowpath) ;  /* 0x0000003000fc7944 */ /* 0x000fea0003c00000 */
[----:B------:R-:W-:Y:S01]  /*7f10*/  MOV R2, R32 ;  /* 0x0000002000027202 */ /* 0x000fe20000000f00 */
[----:B------:R-:W-:Y:S05]  /*7f20*/  BRA `(.L_x_129) ;  /* 0x0000000000107947 */ /* 0x000fea0003800000 */
.L_x_128:
[----:B------:R-:W1:Y:S02]  /*7f30*/  MUFU.RCP R2, R3 ;  /* 0x0000000300027308 */ /* 0x000e640000001000 */
[----:B-1----:R-:W-:Y:S04]  /*7f40*/  FFMA R3, R3, R2, -1 ;  /* 0xbf80000003037423 */ /* 0x002fe80000000002 */
[----:B------:R-:W-:Y:S04]  /*7f50*/  FADD.FTZ R3, -R3, -RZ ;  /* 0x800000ff03037221 */ /* 0x000fe80000010100 */
[----:B------:R-:W-:Y:S07]  /*7f60*/  FFMA R2, R2, R3, R2 ;  /* 0x0000000302027223 */ /* 0x000fee0000000002 */
.L_x_129:
[----:B------:R-:W-:Y:S05]  /*7f70*/  BSYNC.RECONVERGENT B1 ;  /* 0x0000000000017941 */ /* 0x000fea0003800200 */
.L_x_127:
        /* <DEDUP_REMOVED lines=11> */
.L_x_131:
[----:B------:R-:W1:Y:S02]  /*8030*/  MUFU.RCP R3, R4 ;  /* 0x0000000400037308 */ /* 0x000e640000001000 */
[----:B-1----:R-:W-:Y:S04]  /*8040*/  FFMA R4, R4, R3, -1 ;  /* 0xbf80000004047423 */ /* 0x002fe80000000003 */
[----:B------:R-:W-:Y:S04]  /*8050*/  FADD.FTZ R4, -R4, -RZ ;  /* 0x800000ff04047221 */ /* 0x000fe80000010100 */
[----:B------:R-:W-:Y:S07]  /*8060*/  FFMA R3, R3, R4, R3 ;  /* 0x0000000403037223 */ /* 0x000fee0000000003 */
.L_x_132:
[----:B------:R-:W-:Y:S05]  /*8070*/  BSYNC.RECONVERGENT B1 ;  /* 0x0000000000017941 */ /* 0x000fea0003800200 */
.L_x_130:
        /* <DEDUP_REMOVED lines=11> */
.L_x_134:
[----:B------:R-:W1:Y:S02]  /*8130*/  MUFU.RCP R4, R5 ;  /* 0x0000000500047308 */ /* 0x000e640000001000 */
[----:B-1----:R-:W-:Y:S04]  /*8140*/  FFMA R5, R5, R4, -1 ;  /* 0xbf80000005057423 */ /* 0x002fe80000000004 */
[----:B------:R-:W-:Y:S04]  /*8150*/  FADD.FTZ R5, -R5, -RZ ;  /* 0x800000ff05057221 */ /* 0x000fe80000010100 */
[----:B------:R-:W-:Y:S07]  /*8160*/  FFMA R4, R4, R5, R4 ;  /* 0x0000000504047223 */ /* 0x000fee0000000004 */
.L_x_135:
[----:B------:R-:W-:Y:S05]  /*8170*/  BSYNC.RECONVERGENT B1 ;  /* 0x0000000000017941 */ /* 0x000fea0003800200 */
.L_x_133:
        /* <DEDUP_REMOVED lines=11> */
.L_x_137:
[----:B------:R-:W1:Y:S02]  /*8230*/  MUFU.RCP R5, R6 ;  /* 0x0000000600057308 */ /* 0x000e640000001000 */
[----:B-1----:R-:W-:Y:S04]  /*8240*/  FFMA R6, R6, R5, -1 ;  /* 0xbf80000006067423 */ /* 0x002fe80000000005 */
[----:B------:R-:W-:Y:S04]  /*8250*/  FADD.FTZ R6, -R6, -RZ ;  /* 0x800000ff06067221 */ /* 0x000fe80000010100 */
[----:B------:R-:W-:Y:S07]  /*8260*/  FFMA R5, R5, R6, R5 ;  /* 0x0000000605057223 */ /* 0x000fee0000000005 */
.L_x_138:
[----:B------:R-:W-:Y:S05]  /*8270*/  BSYNC.RECONVERGENT B1 ;  /* 0x0000000000017941 */ /* 0x000fea0003800200 */
.L_x_136:
        /* <DEDUP_REMOVED lines=11> */
.L_x_140:
[----:B------:R-:W1:Y:S02]  /*8330*/  MUFU.RCP R6, R49 ;  /* 0x0000003100067308 */ /* 0x000e640000001000 */
[----:B-1----:R-:W-:Y:S04]  /*8340*/  FFMA R7, R49, R6, -1 ;  /* 0xbf80000031077423 */ /* 0x002fe80000000006 */
[----:B------:R-:W-:Y:S04]  /*8350*/  FADD.FTZ R7, -R7, -RZ ;  /* 0x800000ff07077221 */ /* 0x000fe80000010100 */
[----:B------:R-:W-:Y:S07]  /*8360*/  FFMA R6, R6, R7, R6 ;  /* 0x0000000706067223 */ /* 0x000fee0000000006 */
.L_x_141:
[----:B------:R-:W-:Y:S05]  /*8370*/  BSYNC.RECONVERGENT B1 ;  /* 0x0000000000017941 */ /* 0x000fea0003800200 */
.L_x_139:
        /* <DEDUP_REMOVED lines=11> */
.L_x_143:
[----:B------:R-:W1:Y:S02]  /*8430*/  MUFU.RCP R7, R30 ;  /* 0x0000001e00077308 */ /* 0x000e640000001000 */
[----:B-1----:R-:W-:Y:S04]  /*8440*/  FFMA R8, R30, R7, -1 ;  /* 0xbf8000001e087423 */ /* 0x002fe80000000007 */
[----:B------:R-:W-:Y:S04]  /*8450*/  FADD.FTZ R8, -R8, -RZ ;  /* 0x800000ff08087221 */ /* 0x000fe80000010100 */
[----:B------:R-:W-:Y:S07]  /*8460*/  FFMA R7, R7, R8, R7 ;  /* 0x0000000807077223 */ /* 0x000fee0000000007 */
.L_x_144:
[----:B------:R-:W-:Y:S05]  /*8470*/  BSYNC.RECONVERGENT B1 ;  /* 0x0000000000017941 */ /* 0x000fea0003800200 */
.L_x_142:
        /* <DEDUP_REMOVED lines=11> */
.L_x_146:
[----:B------:R-:W1:Y:S02]  /*8530*/  MUFU.RCP R8, R29 ;  /* 0x0000001d00087308 */ /* 0x000e640000001000 */
[----:B-1----:R-:W-:Y:S04]  /*8540*/  FFMA R9, R29, R8, -1 ;  /* 0xbf8000001d097423 */ /* 0x002fe80000000008 */
[----:B------:R-:W-:Y:S04]  /*8550*/  FADD.FTZ R9, -R9, -RZ ;  /* 0x800000ff09097221 */ /* 0x000fe80000010100 */
[----:B------:R-:W-:Y:S07]  /*8560*/  FFMA R8, R8, R9, R8 ;  /* 0x0000000908087223 */ /* 0x000fee0000000008 */
.L_x_147:
[----:B------:R-:W-:Y:S05]  /*8570*/  BSYNC.RECONVERGENT B1 ;  /* 0x0000000000017941 */ /* 0x000fea0003800200 */
.L_x_145:
        /* <DEDUP_REMOVED lines=11> */
.L_x_149:
[----:B------:R-:W1:Y:S02]  /*8630*/  MUFU.RCP R9, R48 ;  /* 0x0000003000097308 */ /* 0x000e640000001000 */
[----:B-1----:R-:W-:Y:S04]  /*8640*/  FFMA R10, R48, R9, -1 ;  /* 0xbf800000300a7423 */ /* 0x002fe80000000009 */
[----:B------:R-:W-:Y:S04]  /*8650*/  FADD.FTZ R10, -R10, -RZ ;  /* 0x800000ff0a0a7221 */ /* 0x000fe80000010100 */
[----:B------:R-:W-:Y:S07]  /*8660*/  FFMA R9, R9, R10, R9 ;  /* 0x0000000a09097223 */ /* 0x000fee0000000009 */
.L_x_150:
[----:B------:R-:W-:Y:S05]  /*8670*/  BSYNC.RECONVERGENT B1 ;  /* 0x0000000000017941 */ /* 0x000fea0003800200 */
.L_x_148:
        /* <DEDUP_REMOVED lines=11> */
.L_x_152:
[----:B------:R-:W1:Y:S02]  /*8730*/  MUFU.RCP R10, R47 ;  /* 0x0000002f000a7308 */ /* 0x000e640000001000 */
[----:B-1----:R-:W-:Y:S04]  /*8740*/  FFMA R11, R47, R10, -1 ;  /* 0xbf8000002f0b7423 */ /* 0x002fe8000000000a */
[----:B------:R-:W-:Y:S04]  /*8750*/  FADD.FTZ R11, -R11, -RZ ;  /* 0x800000ff0b0b7221 */ /* 0x000fe80000010100 */
[----:B------:R-:W-:Y:S07]  /*8760*/  FFMA R10, R10, R11, R10 ;  /* 0x0000000b0a0a7223 */ /* 0x000fee000000000a */
.L_x_153:
[----:B------:R-:W-:Y:S05]  /*8770*/  BSYNC.RECONVERGENT B1 ;  /* 0x0000000000017941 */ /* 0x000fea0003800200 */
.L_x_151:
        /* <DEDUP_REMOVED lines=11> */
.L_x_155:
[----:B------:R-:W1:Y:S02]  /*8830*/  MUFU.RCP R11, R46 ;  /* 0x0000002e000b7308 */ /* 0x000e640000001000 */
[----:B-1----:R-:W-:Y:S04]  /*8840*/  FFMA R12, R46, R11, -1 ;  /* 0xbf8000002e0c7423 */ /* 0x002fe8000000000b */
[----:B------:R-:W-:Y:S04]  /*8850*/  FADD.FTZ R12, -R12, -RZ ;  /* 0x800000ff0c0c7221 */ /* 0x000fe80000010100 */
[----:B------:R-:W-:Y:S07]  /*8860*/  FFMA R11, R11, R12, R11 ;  /* 0x0000000c0b0b7223 */ /* 0x000fee000000000b */
.L_x_156:
[----:B------:R-:W-:Y:S05]  /*8870*/  BSYNC.RECONVERGENT B1 ;  /* 0x0000000000017941 */ /* 0x000fea0003800200 */
.L_x_154:
        /* <DEDUP_REMOVED lines=11> */
.L_x_158:
[----:B------:R-:W1:Y:S02]  /*8930*/  MUFU.RCP R12, R45 ;  /* 0x0000002d000c7308 */ /* 0x000e640000001000 */
[----:B-1----:R-:W-:Y:S04]  /*8940*/  FFMA R13, R45, R12, -1 ;  /* 0xbf8000002d0d7423 */ /* 0x002fe8000000000c */
[----:B------:R-:W-:Y:S04]  /*8950*/  FADD.FTZ R13, -R13, -RZ ;  /* 0x800000ff0d0d7221 */ /* 0x000fe80000010100 */
[----:B------:R-:W-:Y:S07]  /*8960*/  FFMA R12, R12, R13, R12 ;  /* 0x0000000d0c0c7223 */ /* 0x000fee000000000c */
.L_x_159:
[----:B------:R-:W-:Y:S05]  /*8970*/  BSYNC.RECONVERGENT B1 ;  /* 0x0000000000017941 */ /* 0x000fea0003800200 */
.L_x_157:
        /* <DEDUP_REMOVED lines=11> */
.L_x_161:
[----:B------:R-:W1:Y:S02]  /*8a30*/  MUFU.RCP R13, R26 ;  /* 0x0000001a000d7308 */ /* 0x000e640000001000 */
[----:B-1----:R-:W-:Y:S04]  /*8a40*/  FFMA R14, R26, R13, -1 ;  /* 0xbf8000001a0e7423 */ /* 0x002fe8000000000d */
[----:B------:R-:W-:Y:S04]  /*8a50*/  FADD.FTZ R14, -R14, -RZ ;  /* 0x800000ff0e0e7221 */ /* 0x000fe80000010100 */
[----:B------:R-:W-:Y:S07]  /*8a60*/  FFMA R13, R13, R14, R13 ;  /* 0x0000000e0d0d7223 */ /* 0x000fee000000000d */
.L_x_162:
[----:B------:R-:W-:Y:S05]  /*8a70*/  BSYNC.RECONVERGENT B1 ;  /* 0x0000000000017941 */ /* 0x000fea0003800200 */
.L_x_160:
        /* <DEDUP_REMOVED lines=11> */
.L_x_164:
[----:B------:R-:W1:Y:S02]  /*8b30*/  MUFU.RCP R14, R17 ;  /* 0x00000011000e7308 */ /* 0x000e640000001000 */
[----:B-1----:R-:W-:Y:S04]  /*8b40*/  FFMA R15, R17, R14, -1 ;  /* 0xbf800000110f7423 */ /* 0x002fe8000000000e */
[----:B------:R-:W-:Y:S04]  /*8b50*/  FADD.FTZ R15, -R15, -RZ ;  /* 0x800000ff0f0f7221 */ /* 0x000fe80000010100 */
[----:B------:R-:W-:Y:S07]  /*8b60*/  FFMA R14, R14, R15, R14 ;  /* 0x0000000f0e0e7223 */ /* 0x000fee000000000e */
.L_x_165:
[----:B------:R-:W-:Y:S05]  /*8b70*/  BSYNC.RECONVERGENT B1 ;  /* 0x0000000000017941 */ /* 0x000fea0003800200 */
.L_x_163:
        /* <DEDUP_REMOVED lines=11> */
.L_x_167:
[----:B------:R-:W1:Y:S02]  /*8c30*/  MUFU.RCP R15, R52 ;  /* 0x00000034000f7308 */ /* 0x000e640000001000 */
[----:B-1----:R-:W-:Y:S04]  /*8c40*/  FFMA R16, R52, R15, -1 ;  /* 0xbf80000034107423 */ /* 0x002fe8000000000f */
[----:B------:R-:W-:Y:S04]  /*8c50*/  FADD.FTZ R16, -R16, -RZ ;  /* 0x800000ff10107221 */ /* 0x000fe80000010100 */
[----:B------:R-:W-:Y:S07]  /*8c60*/  FFMA R15, R15, R16, R15 ;  /* 0x000000100f0f7223 */ /* 0x000fee000000000f */
.L_x_168:
[----:B------:R-:W-:Y:S05]  /*8c70*/  BSYNC.RECONVERGENT B1 ;  /* 0x0000000000017941 */ /* 0x000fea0003800200 */
.L_x_166:
        /* <DEDUP_REMOVED lines=11> */
.L_x_170:
[----:B------:R-:W1:Y:S02]  /*8d30*/  MUFU.RCP R16, R44 ;  /* 0x0000002c00107308 */ /* 0x000e640000001000 */
[----:B-1----:R-:W-:Y:S04]  /*8d40*/  FFMA R17, R44, R16, -1 ;  /* 0xbf8000002c117423 */ /* 0x002fe80000000010 */
[----:B------:R-:W-:Y:S04]  /*8d50*/  FADD.FTZ R17, -R17, -RZ ;  /* 0x800000ff11117221 */ /* 0x000fe80000010100 */
[----:B------:R-:W-:Y:S07]  /*8d60*/  FFMA R16, R16, R17, R16 ;  /* 0x0000001110107223 */ /* 0x000fee0000000010 */
.L_x_171:
[----:B------:R-:W-:Y:S05]  /*8d70*/  BSYNC.RECONVERGENT B1 ;  /* 0x0000000000017941 */ /* 0x000fea0003800200 */
.L_x_169:
        /* <DEDUP_REMOVED lines=11> */
.L_x_173:
[----:B------:R-:W1:Y:S02]  /*8e30*/  MUFU.RCP R17, R18 ;  /* 0x0000001200117308 */ /* 0x000e640000001000 */
[----:B-1----:R-:W-:Y:S04]  /*8e40*/  FFMA R18, R18, R17, -1 ;  /* 0xbf80000012127423 */ /* 0x002fe80000000011 */
[----:B------:R-:W-:Y:S04]  /*8e50*/  FADD.FTZ R18, -R18, -RZ ;  /* 0x800000ff12127221 */ /* 0x000fe80000010100 */
[----:B------:R-:W-:Y:S07]  /*8e60*/  FFMA R17, R17, R18, R17 ;  /* 0x0000001211117223 */ /* 0x000fee0000000011 */
.L_x_174:
[----:B------:R-:W-:Y:S05]  /*8e70*/  BSYNC.RECONVERGENT B1 ;  /* 0x0000000000017941 */ /* 0x000fea0003800200 */
.L_x_172:
        /* <DEDUP_REMOVED lines=11> */
.L_x_176:
[----:B------:R-:W1:Y:S02]  /*8f30*/  MUFU.RCP R18, R19 ;  /* 0x0000001300127308 */ /* 0x000e640000001000 */
[----:B-1----:R-:W-:Y:S04]  /*8f40*/  FFMA R19, R19, R18, -1 ;  /* 0xbf80000013137423 */ /* 0x002fe80000000012 */
[----:B------:R-:W-:Y:S04]  /*8f50*/  FADD.FTZ R19, -R19, -RZ ;  /* 0x800000ff13137221 */ /* 0x000fe80000010100 */
[----:B------:R-:W-:Y:S07]  /*8f60*/  FFMA R18, R18, R19, R18 ;  /* 0x0000001312127223 */ /* 0x000fee0000000012 */
.L_x_177:
[----:B------:R-:W-:Y:S05]  /*8f70*/  BSYNC.RECONVERGENT B1 ;  /* 0x0000000000017941 */ /* 0x000fea0003800200 */
.L_x_175:
        /* <DEDUP_REMOVED lines=11> */
.L_x_179:
[----:B------:R-:W1:Y:S02]  /*9030*/  MUFU.RCP R19, R20 ;  /* 0x0000001400137308 */ /* 0x000e640000001000 */
[----:B-1----:R-:W-:Y:S04]  /*9040*/  FFMA R20, R20, R19, -1 ;  /* 0xbf80000014147423 */ /* 0x002fe80000000013 */
[----:B------:R-:W-:Y:S04]  /*9050*/  FADD.FTZ R20, -R20, -RZ ;  /* 0x800000ff14147221 */ /* 0x000fe80000010100 */
[----:B------:R-:W-:Y:S07]  /*9060*/  FFMA R19, R19, R20, R19 ;  /* 0x0000001413137223 */ /* 0x000fee0000000013 */
.L_x_180:
[----:B------:R-:W-:Y:S05]  /*9070*/  BSYNC.RECONVERGENT B1 ;  /* 0x0000000000017941 */ /* 0x000fea0003800200 */
.L_x_178:
        /* <DEDUP_REMOVED lines=11> */
.L_x_182:
[----:B------:R-:W1:Y:S02]  /*9130*/  MUFU.RCP R20, R43 ;  /* 0x0000002b00147308 */ /* 0x000e640000001000 */
[----:B-1----:R-:W-:Y:S04]  /*9140*/  FFMA R21, R43, R20, -1 ;  /* 0xbf8000002b157423 */ /* 0x002fe80000000014 */
[----:B------:R-:W-:Y:S04]  /*9150*/  FADD.FTZ R21, -R21, -RZ ;  /* 0x800000ff15157221 */ /* 0x000fe80000010100 */
[----:B------:R-:W-:Y:S07]  /*9160*/  FFMA R20, R20, R21, R20 ;  /* 0x0000001514147223 */ /* 0x000fee0000000014 */
.L_x_183:
[----:B------:R-:W-:Y:S05]  /*9170*/  BSYNC.RECONVERGENT B1 ;  /* 0x0000000000017941 */ /* 0x000fea0003800200 */
.L_x_181:
        /* <DEDUP_REMOVED lines=11> */
.L_x_185:
[----:B------:R-:W1:Y:S02]  /*9230*/  MUFU.RCP R21, R25 ;  /* 0x0000001900157308 */ /* 0x000e640000001000 */
[----:B-1----:R-:W-:Y:S04]  /*9240*/  FFMA R22, R25, R21, -1 ;  /* 0xbf80000019167423 */ /* 0x002fe80000000015 */
[----:B------:R-:W-:Y:S04]  /*9250*/  FADD.FTZ R22, -R22, -RZ ;  /* 0x800000ff16167221 */ /* 0x000fe80000010100 */
[----:B------:R-:W-:Y:S07]  /*9260*/  FFMA R21, R21, R22, R21 ;  /* 0x0000001615157223 */ /* 0x000fee0000000015 */
.L_x_186:
[----:B------:R-:W-:Y:S05]  /*9270*/  BSYNC.RECONVERGENT B1 ;  /* 0x0000000000017941 */ /* 0x000fea0003800200 */
.L_x_184:
        /* <DEDUP_REMOVED lines=11> */
.L_x_188:
[----:B------:R-:W1:Y:S02]  /*9330*/  MUFU.RCP R22, R23 ;  /* 0x0000001700167308 */ /* 0x000e640000001000 */
[----:B-1----:R-:W-:Y:S04]  /*9340*/  FFMA R23, R23, R22, -1 ;  /* 0xbf80000017177423 */ /* 0x002fe80000000016 */
[----:B------:R-:W-:Y:S04]  /*9350*/  FADD.FTZ R23, -R23, -RZ ;  /* 0x800000ff17177221 */ /* 0x000fe80000010100 */
[----:B------:R-:W-:Y:S07]  /*9360*/  FFMA R22, R22, R23, R22 ;  /* 0x0000001716167223 */ /* 0x000fee0000000016 */
.L_x_189:
[----:B------:R-:W-:Y:S05]  /*9370*/  BSYNC.RECONVERGENT B1 ;  /* 0x0000000000017941 */ /* 0x000fea0003800200 */
.L_x_187:
        /* <DEDUP_REMOVED lines=11> */
.L_x_191:
[----:B------:R-:W1:Y:S02]  /*9430*/  MUFU.RCP R23, R24 ;  /* 0x0000001800177308 */ /* 0x000e640000001000 */
[----:B-1----:R-:W-:Y:S04]  /*9440*/  FFMA R24, R24, R23, -1 ;  /* 0xbf80000018187423 */ /* 0x002fe80000000017 */
[----:B------:R-:W-:Y:S04]  /*9450*/  FADD.FTZ R24, -R24, -RZ ;  /* 0x800000ff18187221 */ /* 0x000fe80000010100 */
[----:B------:R-:W-:Y:S07]  /*9460*/  FFMA R23, R23, R24, R23 ;  /* 0x0000001817177223 */ /* 0x000fee0000000017 */
.L_x_192:
[----:B------:R-:W-:Y:S05]  /*9470*/  BSYNC.RECONVERGENT B1 ;  /* 0x0000000000017941 */ /* 0x000fea0003800200 */
.L_x_190:
        /* <DEDUP_REMOVED lines=11> */
.L_x_194:
[----:B------:R-:W1:Y:S02]  /*9530*/  MUFU.RCP R24, R51 ;  /* 0x0000003300187308 */ /* 0x000e640000001000 */
[----:B-1----:R-:W-:Y:S04]  /*9540*/  FFMA R25, R51, R24, -1 ;  /* 0xbf80000033197423 */ /* 0x002fe80000000018 */
[----:B------:R-:W-:Y:S04]  /*9550*/  FADD.FTZ R25, -R25, -RZ ;  /* 0x800000ff19197221 */ /* 0x000fe80000010100 */
[----:B------:R-:W-:Y:S07]  /*9560*/  FFMA R24, R24, R25, R24 ;  /* 0x0000001918187223 */ /* 0x000fee0000000018 */
.L_x_195:
[----:B------:R-:W-:Y:S05]  /*9570*/  BSYNC.RECONVERGENT B1 ;  /* 0x0000000000017941 */ /* 0x000fea0003800200 */
.L_x_193:
        /* <DEDUP_REMOVED lines=11> */
.L_x_197:
[----:B------:R-:W1:Y:S02]  /*9630*/  MUFU.RCP R25, R35 ;  /* 0x0000002300197308 */ /* 0x000e640000001000 */
[----:B-1----:R-:W-:Y:S04]  /*9640*/  FFMA R26, R35, R25, -1 ;  /* 0xbf800000231a7423 */ /* 0x002fe80000000019 */
[----:B------:R-:W-:Y:S04]  /*9650*/  FADD.FTZ R26, -R26, -RZ ;  /* 0x800000ff1a1a7221 */ /* 0x000fe80000010100 */
[----:B------:R-:W-:Y:S07]  /*9660*/  FFMA R25, R25, R26, R25 ;  /* 0x0000001a19197223 */ /* 0x000fee0000000019 */
.L_x_198:
[----:B------:R-:W-:Y:S05]  /*9670*/  BSYNC.RECONVERGENT B1 ;  /* 0x0000000000017941 */ /* 0x000fea0003800200 */
.L_x_196:
        /* <DEDUP_REMOVED lines=11> */
.L_x_200:
[----:B------:R-:W1:Y:S02]  /*9730*/  MUFU.RCP R26, R27 ;  /* 0x0000001b001a7308 */ /* 0x000e640000001000 */
[----:B-1----:R-:W-:Y:S04]  /*9740*/  FFMA R27, R27, R26, -1 ;  /* 0xbf8000001b1b7423 */ /* 0x002fe8000000001a */
[----:B------:R-:W-:Y:S04]  /*9750*/  FADD.FTZ R27, -R27, -RZ ;  /* 0x800000ff1b1b7221 */ /* 0x000fe80000010100 */
[----:B------:R-:W-:Y:S07]  /*9760*/  FFMA R26, R26, R27, R26 ;  /* 0x0000001b1a1a7223 */ /* 0x000fee000000001a */
.L_x_201:
[----:B------:R-:W-:Y:S05]  /*9770*/  BSYNC.RECONVERGENT B1 ;  /* 0x0000000000017941 */ /* 0x000fea0003800200 */
.L_x_199:
        /* <DEDUP_REMOVED lines=11> */
.L_x_203:
[----:B------:R-:W1:Y:S02]  /*9830*/  MUFU.RCP R27, R28 ;  /* 0x0000001c001b7308 */ /* 0x000e640000001000 */
[----:B-1----:R-:W-:Y:S04]  /*9840*/  FFMA R28, R28, R27, -1 ;  /* 0xbf8000001c1c7423 */ /* 0x002fe8000000001b */
[----:B------:R-:W-:Y:S04]  /*9850*/  FADD.FTZ R28, -R28, -RZ ;  /* 0x800000ff1c1c7221 */ /* 0x000fe80000010100 */
[----:B------:R-:W-:Y:S07]  /*9860*/  FFMA R27, R27, R28, R27 ;  /* 0x0000001c1b1b7223 */ /* 0x000fee000000001b */
.L_x_204:
[----:B------:R-:W-:Y:S05]  /*9870*/  BSYNC.RECONVERGENT B1 ;  /* 0x0000000000017941 */ /* 0x000fea0003800200 */
.L_x_202:
        /* <DEDUP_REMOVED lines=11> */
.L_x_206:
[----:B------:R-:W1:Y:S02]  /*9930*/  MUFU.RCP R28, R53 ;  /* 0x00000035001c7308 */ /* 0x000e640000001000 */
[----:B-1----:R-:W-:Y:S04]  /*9940*/  FFMA R29, R53, R28, -1 ;  /* 0xbf800000351d7423 */ /* 0x002fe8000000001c */
[----:B------:R-:W-:Y:S04]  /*9950*/  FADD.FTZ R29, -R29, -RZ ;  /* 0x800000ff1d1d7221 */ /* 0x000fe80000010100 */
[----:B------:R-:W-:Y:S07]  /*9960*/  FFMA R28, R28, R29, R28 ;  /* 0x0000001d1c1c7223 */ /* 0x000fee000000001c */
.L_x_207:
[----:B------:R-:W-:Y:S05]  /*9970*/  BSYNC.RECONVERGENT B1 ;  /* 0x0000000000017941 */ /* 0x000fea0003800200 */
.L_x_205:
        /* <DEDUP_REMOVED lines=11> */
.L_x_209:
[----:B------:R-:W1:Y:S02]  /*9a30*/  MUFU.RCP R29, R50 ;  /* 0x00000032001d7308 */ /* 0x000e640000001000 */
[----:B-1----:R-:W-:Y:S04]  /*9a40*/  FFMA R30, R50, R29, -1 ;  /* 0xbf800000321e7423 */ /* 0x002fe8000000001d */
[----:B------:R-:W-:Y:S04]  /*9a50*/  FADD.FTZ R30, -R30, -RZ ;  /* 0x800000ff1e1e7221 */ /* 0x000fe80000010100 */
[----:B------:R-:W-:Y:S07]  /*9a60*/  FFMA R29, R29, R30, R29 ;  /* 0x0000001e1d1d7223 */ /* 0x000fee000000001d */
.L_x_210:
[----:B------:R-:W-:Y:S05]  /*9a70*/  BSYNC.RECONVERGENT B1 ;  /* 0x0000000000017941 */ /* 0x000fea0003800200 */
.L_x_208:
        /* <DEDUP_REMOVED lines=11> */
.L_x_212:
[----:B------:R-:W1:Y:S02]  /*9b30*/  MUFU.RCP R30, R31 ;  /* 0x0000001f001e7308 */ /* 0x000e640000001000 */
[----:B-1----:R-:W-:Y:S04]  /*9b40*/  FFMA R31, R31, R30, -1 ;  /* 0xbf8000001f1f7423 */ /* 0x002fe8000000001e */
[----:B------:R-:W-:Y:S04]  /*9b50*/  FADD.FTZ R31, -R31, -RZ ;  /* 0x800000ff1f1f7221 */ /* 0x000fe80000010100 */
[----:B------:R-:W-:Y:S07]  /*9b60*/  FFMA R30, R30, R31, R30 ;  /* 0x0000001f1e1e7223 */ /* 0x000fee000000001e */
.L_x_213:
[----:B------:R-:W-:Y:S05]  /*9b70*/  BSYNC.RECONVERGENT B1 ;  /* 0x0000000000017941 */ /* 0x000fea0003800200 */
.L_x_211:
        /* <DEDUP_REMOVED lines=11> */
.L_x_215:
[----:B------:R-:W1:Y:S02]  /*9c30*/  MUFU.RCP R31, R34 ;  /* 0x00000022001f7308 */ /* 0x000e640000001000 */
[----:B-1----:R-:W-:Y:S04]  /*9c40*/  FFMA R34, R34, R31, -1 ;  /* 0xbf80000022227423 */ /* 0x002fe8000000001f */
[----:B------:R-:W-:Y:S04]  /*9c50*/  FADD.FTZ R34, -R34, -RZ ;  /* 0x800000ff22227221 */ /* 0x000fe80000010100 */
[----:B------:R-:W-:Y:S07]  /*9c60*/  FFMA R31, R31, R34, R31 ;  /* 0x000000221f1f7223 */ /* 0x000fee000000001f */
.L_x_216:
[----:B------:R-:W-:Y:S05]  /*9c70*/  BSYNC.RECONVERGENT B1 ;  /* 0x0000000000017941 */ /* 0x000fea0003800200 */
.L_x_214:
        /* <DEDUP_REMOVED lines=9> */
[----:B------:R-:W-:Y:S05]  /*9d10*/  BRA `(.L_x_219) ;  /* 0x0000000000107947 */ /* 0x000fea0003800000 */
.L_x_218:
[----:B------:R-:W1:Y:S02]  /*9d20*/  MUFU.RCP R32, R33 ;  /* 0x0000002100207308 */ /* 0x000e640000001000 */
[----:B-1----:R-:W-:Y:S04]  /*9d30*/  FFMA R33, R33, R32, -1 ;  /* 0xbf80000021217423 */ /* 0x002fe80000000020 */
[----:B------:R-:W-:Y:S04]  /*9d40*/  FADD.FTZ R33, -R33, -RZ ;  /* 0x800000ff21217221 */ /* 0x000fe80000010100 */
[----:B------:R-:W-:Y:S07]  /*9d50*/  FFMA R32, R32, R33, R32 ;  /* 0x0000002120207223 */ /* 0x000fee0000000020 */
.L_x_219:
[----:B------:R-:W-:Y:S05]  /*9d60*/  BSYNC.RECONVERGENT B1 ;  /* 0x0000000000017941 */ /* 0x000fea0003800200 */
.L_x_217:
[----:B------:R-:W-:Y:S01]  /*9d70*/  F2FP.BF16.F32.PACK_AB R44, R2, R0 ;  /* 0x00000000022c723e */ /* 0x000fe200000010ff */
[----:B------:R-:W-:Y:S01]  /*9d80*/  USHF.L.U32 UR8, UR43, 0xd, URZ ;  /* 0x0000000d2b087899 */ /* 0x000fe200080006ff */
[----:B------:R-:W-:Y:S01]  /*9d90*/  F2FP.BF16.F32.PACK_AB R45, R4, R3 ;  /* 0x00000003042d723e */ /* 0x000fe200000010ff */
[----:B------:R-:W-:Y:S01]  /*9da0*/  BSSY.RECONVERGENT B0, `(.L_x_220) ;  /* 0x000002d000007945 */ /* 0x000fe20003800200 */
[----:B------:R-:W-:Y:S02]  /*9db0*/  F2FP.BF16.F32.PACK_AB R46, R6, R5 ;  /* 0x00000005062e723e */ /* 0x000fe400000010ff */
[----:B------:R-:W-:Y:S01]  /*9dc0*/  F2FP.BF16.F32.PACK_AB R47, R8, R7 ;  /* 0x00000007082f723e */ /* 0x000fe200000010ff */
[----:B------:R-:W-:Y:S01]  /*9dd0*/  VIADD R0, R120, UR8 ;  /* 0x0000000878007c36 */ /* 0x000fe20008000000 */
[----:B------:R-:W-:Y:S02]  /*9de0*/  F2FP.BF16.F32.PACK_AB R4, R10, R9 ;  /* 0x000000090a04723e */ /* 0x000fe400000010ff */
[----:B------:R-:W-:Y:S01]  /*9df0*/  F2FP.BF16.F32.PACK_AB R5, R12, R11 ;  /* 0x0000000b0c05723e */ /* 0x000fe200000010ff */
[----:B------:R1:W-:Y:S01]  /*9e00*/  STS.128 [R120+UR8], R44 ;  /* 0x0000002c78007988 */ /* 0x0003e20008000c08 */
[----:B------:R-:W-:Y:S01]  /*9e10*/  F2FP.BF16.F32.PACK_AB R6, R14, R13 ;  /* 0x0000000d0e06723e */ /* 0x000fe200000010ff */
[--C-:B------:R-:W-:Y:S01]  /*9e20*/  IMAD R2, R122, -0x10, R0.reuse ;  /* 0xfffffff07a027824 */ /* 0x100fe200078e0200 */
[----:B------:R-:W-:Y:S01]  /*9e30*/  F2FP.BF16.F32.PACK_AB R7, R16, R15 ;  /* 0x0000000f1007723e */ /* 0x000fe200000010ff */
[----:B------:R-:W-:Y:S01]  /*9e40*/  IMAD R0, R121, -0x10, R0 ;  /* 0xfffffff079007824 */ /* 0x000fe200078e0200 */
[----:B------:R-:W-:Y:S01]  /*9e50*/  F2FP.BF16.F32.PACK_AB R8, R18, R17 ;  /* 0x000000111208723e */ /* 0x000fe200000010ff */
[----:B------:R-:W-:Y:S01]  /*9e60*/  IMAD R3, R119, 0x10, R2 ;  /* 0x0000001077037824 */ /* 0x000fe200078e0202 */
[----:B------:R-:W-:Y:S01]  /*9e70*/  F2FP.BF16.F32.PACK_AB R9, R20, R19 ;  /* 0x000000131409723e */ /* 0x000fe200000010ff */
[----:B------:R1:W-:Y:S01]  /*9e80*/  STS.128 [R2+0x10], R4 ;  /* 0x0000100402007388 */ /* 0x0003e20000000c00 */
[----:B------:R-:W-:Y:S02]  /*9e90*/  F2FP.BF16.F32.PACK_AB R10, R22, R21 ;  /* 0x00000015160a723e */ /* 0x000fe400000010ff */
[----:B------:R-:W-:Y:S02]  /*9ea0*/  F2FP.BF16.F32.PACK_AB R11, R24, R23 ;  /* 0x00000017180b723e */ /* 0x000fe400000010ff */
[----:B------:R-:W-:Y:S02]  /*9eb0*/  F2FP.BF16.F32.PACK_AB R12, R26, R25 ;  /* 0x000000191a0c723e */ /* 0x000fe400000010ff */
[----:B------:R-:W-:Y:S01]  /*9ec0*/  F2FP.BF16.F32.PACK_AB R13, R28, R27 ;  /* 0x0000001b1c0d723e */ /* 0x000fe200000010ff */
[----:B------:R1:W-:Y:S01]  /*9ed0*/  STS.128 [R0+0x20], R8 ;  /* 0x0000200800007388 */ /* 0x0003e20000000c00 */
[----:B------:R-:W-:Y:S02]  /*9ee0*/  F2FP.BF16.F32.PACK_AB R14, R30, R29 ;  /* 0x0000001d1e0e723e */ /* 0x000fe400000010ff */
[----:B------:R-:W-:Y:S02]  /*9ef0*/  F2FP.BF16.F32.PACK_AB R15, R32, R31 ;  /* 0x0000001f200f723e */ /* 0x000fe400000010ff */
[----:B------:R-:W-:Y:S03]  /*9f00*/  ISETP.NE.AND P0, PT, R123, RZ, PT ;  /* 0x000000ff7b00720c */ /* 0x000fe60003f05270 */
[----:B------:R1:W-:Y:S01]  /*9f10*/  STS.128 [R3+0x10], R12 ;  /* 0x0000100c03007388 */ /* 0x0003e20000000c00 */
[----:B------:R-:W-:Y:S01]  /*9f20*/  @!PT LDS RZ, [RZ] ;  /* 0x00000000fffff984 */ /* 0x000fe20000000800 */
[----:B------:R-:W-:Y:S01]  /*9f30*/  @!PT LDS RZ, [RZ] ;  /* 0x00000000fffff984 */ /* 0x000fe20000000800 */
[----:B------:R-:W-:Y:S01]  /*9f40*/  @!PT LDS RZ, [RZ] ;  /* 0x00000000fffff984 */ /* 0x000fe20000000800 */
[----:B------:R-:W-:Y:S01]  /*9f50*/  @!PT LDS RZ, [RZ] ;  /* 0x00000000fffff984 */ /* 0x000fe20000000800 */
[----:B------:R2:W-:Y:S06]  /*9f60*/  MEMBAR.ALL.CTA ;  /* 0x0000000000007992 */ /* 0x0005ec0000008000 */
[----:B--2---:R-:W2:Y:S02]  /*9f70*/  FENCE.VIEW.ASYNC.S ;  /* 0x00000000000073c6 */ /* 0x004ea40000000000 */
[----:B--2---:R-:W-:Y:S06]  /*9f80*/  BAR.SYNC.DEFER_BLOCKING 0x1, 0x80 ;  /* 0x0042000000007b1d */ /* 0x004fec0000010000 */
[----:B------:R-:W-:Y:S05]  /*9f90*/  @P0 BRA `(.L_x_221) ;  /* 0x0000000000340947 */ /* 0x000fea0003800000 */
[----:B------:R-:W-:Y:S01]  /*9fa0*/  UIADD3 UR10, UP0, UPT, UR46, 0x680, URZ ;  /* 0x000006802e0a7890 */ /* 0x000fe2000ff1e0ff */
[----:B------:R-:W-:Y:S01]  /*9fb0*/  R2UR UR6, R103 ;  /* 0x00000000670672ca */ /* 0x000fe200000e0000 */
[----:B------:R-:W-:Y:S01]  /*9fc0*/  UIADD3 UR4, UPT, UPT, UR41, 0x200, UR8 ;  /* 0x0000020029047890 */ /* 0x000fe2000fffe008 */
[----:B------:R-:W-:Y:S01]  /*9fd0*/  PLOP3.LUT P0, PT, PT, PT, PT, 0x80, 0x8 ;  /* 0x000000000008781c */ /* 0x000fe20003f0f070 */
[----:B------:R-:W-:Y:S01]  /*9fe0*/  UIADD3.X UR11, UPT, UPT, URZ, UR47, URZ, UP0, !UPT ;  /* 0x0000002fff0b7290 */ /* 0x000fe200087fe4ff */
[----:B------:R-:W-:Y:S11]  /*9ff0*/  IMAD.IADD R37, R104, 0x1, R37 ;  /* 0x0000000168257824 */ /* 0x000ff600078e0225 */
.L_x_222:
[----:B------:R-:W-:Y:S02]  /*a000*/  PLOP3.LUT P1, PT, P1, P0, PT, 0xf2, 0x2f ;  /* 0x00000000002f781c */ /* 0x000fe40000f21e72 */
[----:B------:R-:W-:Y:S01]  /*a010*/  @P0 R2UR P1, UR5, R37 ;  /* 0x00000000250502ca */ /* 0x000fe20000020000 */
[----:B------:R-:W-:Y:S07]  /*a020*/  UMOV UR7, UR36 ;  /* 0x0000002400077c82 */ /* 0x000fee0008000000 */
[----:B------:R-:W-:Y:S05]  /*a030*/  @P0 PLOP3.LUT P0, PT, P1, PT, PT, 0x80, 0x8 ;  /* 0x000000000008081c */ /* 0x000fea0000f0f070 */
[----:B------:R2:W-:Y:S08]  /*a040*/  UTMASTG.3D [UR4], [UR10] ;  /* 0x000000040a0073b5 */ /* 0x0005f00008010000 */
[----:B--2---:R-:W-:Y:S05]  /*a050*/  @P0 BRA.U.ANY `(.L_x_222) ;  /* 0xfffffffd00e80947 */ /* 0x004fea000393ffff */
[----:B------:R0:W-:Y:S02]  /*a060*/  UTMACMDFLUSH ;  /* 0x00000000000079b7 */ /* 0x0001e40000000000 */
.L_x_221:
[----:B------:R-:W-:Y:S05]  /*a070*/  BSYNC.RECONVERGENT B0 ;  /* 0x0000000000007941 */ /* 0x000fea0003800200 */
.L_x_220:
[----:B------:R-:W-:Y:S01]  /*a080*/  UIADD3 UR43, UPT, UPT, UR43, 0x1, URZ ;  /* 0x000000012b2b7890 */ /* 0x000fe2000fffe0ff */
[----:B------:R-:W-:Y:S01]  /*a090*/  ISETP.NE.AND P0, PT, R123, RZ, PT ;  /* 0x000000ff7b00720c */ /* 0x000fe20003f05270 */
[----:B------:R-:W-:Y:S02]  /*a0a0*/  BSSY.RECONVERGENT B0, `(.L_x_223) ;  /* 0x0000007000007945 */ /* 0x000fe40003800200 */
[----:B------:R-:W-:Y:S04]  /*a0b0*/  UISETP.NE.AND UP0, UPT, UR43, 0x4, UPT ;  /* 0x000000042b00788c */ /* 0x000fe8000bf05270 */
[----:B------:R-:W-:Y:S02]  /*a0c0*/  USEL UR4, URZ, 0x1, UP0 ;  /* 0x00000001ff047887 */ /* 0x000fe40008000000 */
[----:B------:R-:W-:Y:S02]  /*a0d0*/  USEL UR43, UR43, URZ, UP0 ;  /* 0x000000ff2b2b7287 */ /* 0x000fe40008000000 */
[----:B------:R-:W-:Y:S02]  /*a0e0*/  ULOP3.LUT UR44, UR44, UR4, URZ, 0x3c, !UPT ;  /* 0x000000042c2c7292 */ /* 0x000fe4000f8e3cff */
[----:B------:R-:W-:Y:S10]  /*a0f0*/  @P0 BRA `(.L_x_224) ;  /* 0x0000000000040947 */ /* 0x000ff40003800000 */
[----:B------:R-:W-:Y:S04]  /*a100*/  DEPBAR.LE SB0, 0x1 ;  /* 0x000080400000791a */ /* 0x000fe80000000000 */
.L_x_224:
[----:B------:R-:W-:Y:S05]  /*a110*/  BSYNC.RECONVERGENT B0 ;  /* 0x0000000000007941 */ /* 0x000fea0003800200 */
.L_x_223:
[----:B------:R-:W-:Y:S01]  /*a120*/  BAR.SYNC.DEFER_BLOCKING 0x1, 0x80 ;  /* 0x0042000000007b1d */ /* 0x000fe20000010000 */
[----:B------:R-:W-:Y:S01]  /*a130*/  ISETP.NE.AND P3, PT, R127, RZ, PT ;  /* 0x000000ff7f00720c */ /* 0x000fe20003f65270 */
[----:B------:R-:W-:Y:S05]  /*a140*/  VIADD R110, R110, 0x1 ;  /* 0x000000016e6e7836 */ /* 0x000fea0000000000 */
[----:B------:R-:W-:Y:S01]  /*a150*/  ISETP.GE.U32.AND P0, PT, R110, 0x2, PT ;  /* 0x000000026e00780c */ /* 0x000fe20003f06070 */
[----:B------:R-:W-:Y:S11]  /*a160*/  BSSY.RECONVERGENT B0, `(.L_x_225) ;  /* 0x000000b000007945 */ /* 0x000ff60003800200 */
[----:B------:R-:W-:Y:S01]  /*a170*/  @!UPT UIADD3 URZ, UPT, UPT, URZ, URZ, URZ ;  /* 0x000000fffffff290 */ /* 0x000fe2000fffe0ff */
[----:B------:R-:W-:Y:S05]  /*a180*/  @!P0 BRA `(.L_x_226) ;  /* 0x0000000000208947 */ /* 0x000fea0003800000 */
[C---:B-1----:R-:W-:Y:S01]  /*a190*/  @!P3 LEA R2, R116.reuse, UR41, 0x3 ;  /* 0x000000297402bc11 */ /* 0x042fe2000f8e18ff */
[----:B------:R-:W-:Y:S02]  /*a1a0*/  IMAD.U32 R0, RZ, RZ, UR37 ;  /* 0x00000025ff007e24 */ /* 0x000fe4000f8e00ff */
[----:B------:R-:W-:Y:S02]  /*a1b0*/  VIADD R116, R116, 0x1 ;  /* 0x0000000174747836 */ /* 0x000fe40000000000 */
[----:B------:R-:W-:Y:S03]  /*a1c0*/  @!P3 VIADD R2, R2, 0xa0 ;  /* 0x000000a00202b836 */ /* 0x000fe60000000000 */
[----:B------:R-:W-:Y:S02]  /*a1d0*/  ISETP.NE.AND P0, PT, R116, 0x4, PT ;  /* 0x000000047400780c */ /* 0x000fe40003f05270 */
[----:B------:R-:W-:Y:S02]  /*a1e0*/  @!P3 PRMT R0, R0, 0x654, R2 ;  /* 0x000006540000b816 */ /* 0x000fe40000000002 */
[----:B------:R-:W-:Y:S02]  /*a1f0*/  SEL R116, R116, RZ, P0 ;  /* 0x000000ff74747207 */ /* 0x000fe40000000000 */
[----:B------:R2:W-:Y:S07]  /*a200*/  @!P3 SYNCS.ARRIVE.TRANS64.RED.A1T0 RZ, [R0+URZ], RZ ;  /* 0x000000ff00ffb9a7 */ /* 0x0005ee00081004ff */
.L_x_226:
[----:B------:R-:W-:Y:S05]  /*a210*/  BSYNC.RECONVERGENT B0 ;  /* 0x0000000000007941 */ /* 0x000fea0003800200 */
.L_x_225:
[C---:B------:R-:W-:Y:S01]  /*a220*/  ISETP.EQ.OR P2, PT, R39.reuse, 0x3, P3 ;  /* 0x000000032700780c */ /* 0x040fe20001f42670 */
[----:B------:R-:W-:Y:S01]  /*a230*/  VIADD R39, R39, 0x1 ;  /* 0x0000000127277836 */ /* 0x000fe20000000000 */
[----:B------:R-:W-:Y:S04]  /*a240*/  SEL R111, R111, 0x1, P3 ;  /* 0x000000016f6f7807 */ /* 0x000fe80001800000 */
[----:B------:R-:W-:Y:S07]  /*a250*/  ISETP.NE.AND P0, PT, R39, 0x4, PT ;  /* 0x000000042700780c */ /* 0x000fee0003f05270 */
[----:B-1----:R-:W-:Y:S02]  /*a260*/  @!P2 LEA R2, R109, UR41, 0x3 ;  /* 0x000000296d02ac11 */ /* 0x002fe4000f8e18ff */
[----:B--2---:R-:W-:Y:S04]  /*a270*/  @!P2 SHF.L.U32 R0, R112, 0x1f, RZ ;  /* 0x0000001f7000a819 */ /* 0x004fe800000006ff */
[----:B------:R-:W1:Y:S02]  /*a280*/  @!P2 SYNCS.PHASECHK.TRANS64.TRYWAIT P1, [R2+URZ+0x80], R0 ;  /* 0x000080000200a5a7 */ /* 0x000e6400080211ff */
[----:B-1----:R-:W-:Y:S01]  /*a290*/  @!P2 SEL R111, RZ, 0x1, !P1 ;  /* 0x00000001ff6fa807 */ /* 0x002fe20004800000 */
[----:B------:R-:W-:Y:S06]  /*a2a0*/  @P0 BRA `(.L_x_227) ;  /* 0xffffffc000100947 */ /* 0x000fec000383ffff */
[----:B------:R-:W-:Y:S01]  /*a2b0*/  ISETP.NE.AND P3, PT, R126, RZ, PT ;  /* 0x000000ff7e00720c */ /* 0x000fe20003f65270 */
[----:B------:R-:W-:Y:S01]  /*a2c0*/  UIADD3 UR42, UPT, UPT, UR42, 0x4, URZ ;  /* 0x000000042a2a7890 */ /* 0x000fe2000fffe0ff */
[----:B------:R-:W-:Y:S01]  /*a2d0*/  ISETP.NE.AND P0, PT, R106, 0x2, PT ;  /* 0x000000026a00780c */ /* 0x000fe20003f05270 */
[----:B------:R-:W-:Y:S02]  /*a2e0*/  IMAD.IADD R23, R113, 0x1, R83 ;  /* 0x0000000171177824 */ /* 0x000fe400078e0253 */
[----:B------:R-:W-:Y:S01]  /*a2f0*/  IMAD.IADD R22, R114, 0x1, R100 ;  /* 0x0000000172167824 */ /* 0x000fe200078e0264 */
[----:B------:R-:W-:Y:S02]  /*a300*/  SEL R0, RZ, 0x1, P0 ;  /* 0x00000001ff007807 */ /* 0x000fe40000000000 */
[----:B------:R-:W-:Y:S02]  /*a310*/  SEL R106, R106, RZ, P0 ;  /* 0x000000ff6a6a7207 */ /* 0x000fe40000000000 */
[----:B------:R-:W-:-:S03]  /*a320*/  LOP3.LUT R117, R117, R0, RZ, 0x3c, !PT ;  /* 0x0000000075757212 */ /* 0x000fc600078e3cff */
[----:B------:R-:W-:Y:S01]  /*a330*/  @P3 R2UR UR36, R115 ;  /* 0x00000000732432ca */ /* 0x000fe200000e0000 */
[----:B------:R-:W-:-:S14]  /*a340*/  @P3 BRA `(.L_x_228) ;  /* 0xffffffb000a03947 */ /* 0x000fdc000383ffff */
[----:B------:R-:W-:-:S09]  /*a350*/  UISETP.NE.AND UP0, UPT, UR45, URZ, UPT ;  /* 0x000000ff2d00728c */ /* 0x000fd2000bf05270 */
[----:B------:R-:W-:Y:S05]  /*a360*/  BRA.U !UP0, `(.L_x_229) ;  /* 0x0000000108487547 */ /* 0x000fea000b800000 */
[----:B------:R-:W1:Y:S02]  /*a370*/  LDCU.64 UR4, c[0x0][0x890] ;  /* 0x00011200ff0477ac */ /* 0x000e640008000a00 */
[----:B-1----:R-:W-:-:S04]  /*a380*/  UISETP.NE.U32.AND UP0, UPT, UR4, URZ, UPT ;  /* 0x000000ff0400728c */ /* 0x002fc8000bf05070 */
[----:B------:R-:W-:-:S09]  /*a390*/  UISETP.NE.AND.EX UP0, UPT, UR5, URZ, UPT, UP0 ;  /* 0x000000ff0500728c */ /* 0x000fd2000bf05300 */
[----:B------:R-:W-:Y:S05]  /*a3a0*/  BRA.U UP0, `(.L_x_230) ;  /* 0x00000001000c7547 */ /* 0x000fea000b800000 */
[----:B------:R-:W-:-:S13]  /*a3b0*/  FSETP.NEU.AND P0, PT, R63, RZ, PT ;  /* 0x000000ff3f00720b */ /* 0x000fda0003f0d000 */
[----:B------:R-:W-:Y:S05]  /*a3c0*/  @!P0 EXIT ;  /* 0x000000000000894d */ /* 0x000fea0003800000 */
[----:B------:R-:W-:Y:S05]  /*a3d0*/  BRA `(.L_x_229) ;  /* 0x00000000002c7947 */ /* 0x000fea0003800000 */
.L_x_230:
[----:B------:R-:W-:Y:S01]  /*a3e0*/  ISETP.NE.AND P0, PT, R102, RZ, PT ;  /* 0x000000ff6600720c */ /* 0x000fe20003f05270 */
[----:B------:R-:W-:-:S12]  /*a3f0*/  BSSY.RECONVERGENT B0, `(.L_x_229) ;  /* 0x0000009000007945 */ /* 0x000fd80003800200 */
[----:B------:R-:W-:Y:S05]  /*a400*/  @P0 BRA `(.L_x_231) ;  /* 0x0000000000140947 */ /* 0x000fea0003800000 */
[----:B------:R-:W1:Y:S02]  /*a410*/  LDCU.64 UR4, c[0x0][0x888] ;  /* 0x00011100ff0477ac */ /* 0x000e640008000a00 */
[----:B-1----:R-:W-:-:S04]  /*a420*/  ISETP.NE.U32.AND P0, PT, RZ, UR4, PT ;  /* 0x00000004ff007c0c */ /* 0x002fc8000bf05070 */
[----:B------:R-:W-:-:S13]  /*a430*/  ISETP.NE.AND.EX P0, PT, RZ, UR5, PT, P0 ;  /* 0x00000005ff007c0c */ /* 0x000fda000bf05300 */
[----:B------:R-:W-:Y:S05]  /*a440*/  @!P0 EXIT ;  /* 0x000000000000894d */ /* 0x000fea0003800000 */
[----:B------:R-:W-:Y:S05]  /*a450*/  BRA `(.L_x_232) ;  /* 0x0000000000087947 */ /* 0x000fea0003800000 */
.L_x_231:
[----:B------:R-:W-:-:S13]  /*a460*/  FSETP.NEU.AND P0, PT, R63, RZ, PT ;  /* 0x000000ff3f00720b */ /* 0x000fda0003f0d000 */
[----:B------:R-:W-:Y:S05]  /*a470*/  @!P0 EXIT ;  /* 0x000000000000894d */ /* 0x000fea0003800000 */
.L_x_232:
[----:B------:R-:W-:Y:S05]  /*a480*/  BSYNC.RECONVERGENT B0 ;  /* 0x0000000000007941 */ /* 0x000fea0003800200 */
.L_x_229:
[----:B------:R-:W-:Y:S01]  /*a490*/  LEA R2, R116, UR41, 0x3 ;  /* 0x0000002974027c11 */ /* 0x000fe2000f8e18ff */
[----:B------:R-:W-:Y:S01]  /*a4a0*/  IMAD.U32 R0, RZ, RZ, UR37 ;  /* 0x00000025ff007e24 */ /* 0x000fe2000f8e00ff */
[----:B------:R-:W-:-:S04]  /*a4b0*/  DEPBAR.LE SB0, 0x0 ;  /* 0x000080000000791a */ /* 0x000fc80000000000 */
[----:B------:R-:W-:-:S05]  /*a4c0*/  VIADD R2, R2, 0xa0 ;  /* 0x000000a002027836 */ /* 0x000fca0000000000 */
[----:B------:R-:W-:-:S04]  /*a4d0*/  PRMT R0, R0, 0x654, R2 ;  /* 0x0000065400007816 */ /* 0x000fc80000000002 */
[----:B------:R-:W-:Y:S01]  /*a4e0*/  SYNCS.ARRIVE.TRANS64.RED.A1T0 RZ, [R0+URZ], RZ ;  /* 0x000000ff00ff79a7 */ /* 0x000fe200081004ff */
[----:B------:R-:W-:Y:S05]  /*a4f0*/  EXIT ;  /* 0x000000000000794d */ /* 0x000fea0003800000 */
.L_x_24:
[----:B--2---:R2:W4:Y:S02]  /*a500*/  SYNCS.PHASECHK.TRANS64.TRYWAIT P0, [R2+URZ+0x140], R3 ;  /* 0x00014003020075a7 */ /* 0x00452400080011ff */
[----:B----4-:R-:W-:Y:S05]  /*a510*/  @!P0 NANOSLEEP.SYNCS 0x989680 ;  /* 0x009896800000895d */ /* 0x010fea0003900000 */
[----:B------:R-:W4:Y:S02]  /*a520*/  @!P0 SYNCS.PHASECHK.TRANS64 P0, [R2+URZ+0x140], R3 ;  /* 0x00014003020085a7 */ /* 0x000f2400080010ff */
[----:B----4-:R-:W-:Y:S05]  /*a530*/  @!P0 BRA `(.L_x_24) ;  /* 0xfffffffc00f08947 */ /* 0x010fea000383ffff */
[----:B------:R-:W-:Y:S05]  /*a540*/  BRA `(.L_x_233) ;  /* 0xffffff7000bc7947 */ /* 0x000fea000383ffff */
.L_x_27:
[----:B------:R-:W-:-:S07]  /*a550*/  MOV R2, UR33 ;  /* 0x0000002100027c02 */ /* 0x000fce0008000f00 */
.L_x_234:
[----:B-1----:R1:W2:Y:S02]  /*a560*/  SYNCS.PHASECHK.TRANS64.TRYWAIT P0, [R2+URZ+0x40], R4 ;  /* 0x00004004020075a7 */ /* 0x0022a400080011ff */
[----:B--2---:R-:W-:Y:S05]  /*a570*/  @!P0 NANOSLEEP.SYNCS 0x989680 ;  /* 0x009896800000895d */ /* 0x004fea0003900000 */
[----:B------:R-:W2:Y:S02]  /*a580*/  @!P0 SYNCS.PHASECHK.TRANS64 P0, [R2+URZ+0x40], R4 ;  /* 0x00004004020085a7 */ /* 0x000ea400080010ff */
[----:B--2---:R-:W-:Y:S05]  /*a590*/  @!P0 BRA `(.L_x_234) ;  /* 0xfffffffc00f08947 */ /* 0x004fea000383ffff */
[----:B------:R-:W-:Y:S05]  /*a5a0*/  BRA `(.L_x_26) ;  /* 0xffffff7400247947 */ /* 0x000fea000383ffff */
.L_x_34:
[----:B-1----:R-:W-:-:S07]  /*a5b0*/  MOV R2, UR17 ;  /* 0x0000001100027c02 */ /* 0x002fce0008000f00 */
.L_x_235:
[----:B-1----:R1:W2:Y:S02]  /*a5c0*/  SYNCS.PHASECHK.TRANS64.TRYWAIT P0, [R2+URZ+0x40], R4 ;  /* 0x00004004020075a7 */ /* 0x0022a400080011ff */
[----:B--2---:R-:W-:Y:S05]  /*a5d0*/  @!P0 NANOSLEEP.SYNCS 0x989680 ;  /* 0x009896800000895d */ /* 0x004fea0003900000 */
[----:B------:R-:W2:Y:S02]  /*a5e0*/  @!P0 SYNCS.PHASECHK.TRANS64 P0, [R2+URZ+0x40], R4 ;  /* 0x00004004020085a7 */ /* 0x000ea400080010ff */
[----:B--2---:R-:W-:Y:S05]  /*a5f0*/  @!P0 BRA `(.L_x_235) ;  /* 0xfffffffc00f08947 */ /* 0x004fea000383ffff */
[----:B------:R-:W-:Y:S05]  /*a600*/  BRA `(.L_x_33) ;  /* 0xffffff7400e47947 */ /* 0x000fea000383ffff */
.L_x_39:
[----:B-1----:R1:W2:Y:S02]  /*a610*/  SYNCS.PHASECHK.TRANS64.TRYWAIT P0, [R2+URZ+0xd0], R3 ;  /* 0x0000d003020075a7 */ /* 0x0022a400080011ff */
[----:B--2---:R-:W-:Y:S05]  /*a620*/  @!P0 NANOSLEEP.SYNCS 0x989680 ;  /* 0x009896800000895d */ /* 0x004fea0003900000 */
[----:B------:R-:W2:Y:S02]  /*a630*/  @!P0 SYNCS.PHASECHK.TRANS64 P0, [R2+URZ+0xd0], R3 ;  /* 0x0000d003020085a7 */ /* 0x000ea400080010ff */
[----:B--2---:R-:W-:Y:S05]  /*a640*/  @!P0 BRA `(.L_x_39) ;  /* 0xfffffffc00f08947 */ /* 0x004fea000383ffff */
[----:B------:R-:W-:Y:S05]  /*a650*/  BRA `(.L_x_236) ;  /* 0xffffff7800887947 */ /* 0x000fea000383ffff */
.L_x_43:
[----:B---3--:R-:W-:-:S07]  /*a660*/  MOV R0, UR4 ;  /* 0x0000000400007c02 */ /* 0x008fce0008000f00 */
.L_x_237:
[----:B-1----:R1:W2:Y:S02]  /*a670*/  SYNCS.PHASECHK.TRANS64.TRYWAIT P0, [R0+URZ], R2 ;  /* 0x00000002000075a7 */ /* 0x0022a400080011ff */
[----:B--2---:R-:W-:Y:S05]  /*a680*/  @!P0 NANOSLEEP.SYNCS 0x989680 ;  /* 0x009896800000895d */ /* 0x004fea0003900000 */
[----:B------:R-:W2:Y:S02]  /*a690*/  @!P0 SYNCS.PHASECHK.TRANS64 P0, [R0+URZ], R2 ;  /* 0x00000002000085a7 */ /* 0x000ea400080010ff */
[----:B--2---:R-:W-:Y:S05]  /*a6a0*/  @!P0 BRA `(.L_x_237) ;  /* 0xfffffffc00f08947 */ /* 0x004fea000383ffff */
[----:B------:R-:W-:Y:S05]  /*a6b0*/  BRA `(.L_x_238) ;  /* 0xffffff7c00f87947 */ /* 0x000fea000383ffff */
.L_x_44:
[----:B---3--:R-:W-:-:S07]  /*a6c0*/  MOV R0, UR4 ;  /* 0x0000000400007c02 */ /* 0x008fce0008000f00 */
.L_x_239:
[----:B-1----:R1:W2:Y:S02]  /*a6d0*/  SYNCS.PHASECHK.TRANS64.TRYWAIT P0, [R0+URZ], R3 ;  /* 0x00000003000075a7 */ /* 0x0022a400080011ff */
[----:B--2---:R-:W-:Y:S05]  /*a6e0*/  @!P0 NANOSLEEP.SYNCS 0x989680 ;  /* 0x009896800000895d */ /* 0x004fea0003900000 */
[----:B------:R-:W2:Y:S02]  /*a6f0*/  @!P0 SYNCS.PHASECHK.TRANS64 P0, [R0+URZ], R3 ;  /* 0x00000003000085a7 */ /* 0x000ea400080010ff */
[----:B--2---:R-:W-:Y:S05]  /*a700*/  @!P0 BRA `(.L_x_239) ;  /* 0xfffffffc00f08947 */ /* 0x004fea000383ffff */
[----:B------:R-:W-:Y:S05]  /*a710*/  BRA `(.L_x_240) ;  /* 0xffffff8000047947 */ /* 0x000fea000383ffff */
.L_x_45:
[----:B---3--:R-:W-:-:S07]  /*a720*/  MOV R0, UR4 ;  /* 0x0000000400007c02 */ /* 0x008fce0008000f00 */
.L_x_241:
[----:B-1----:R1:W2:Y:S02]  /*a730*/  SYNCS.PHASECHK.TRANS64.TRYWAIT P0, [R0+URZ], R3 ;  /* 0x00000003000075a7 */ /* 0x0022a400080011ff */
[----:B--2---:R-:W-:Y:S05]  /*a740*/  @!P0 NANOSLEEP.SYNCS 0x989680 ;  /* 0x009896800000895d */ /* 0x004fea0003900000 */
[----:B------:R-:W2:Y:S02]  /*a750*/  @!P0 SYNCS.PHASECHK.TRANS64 P0, [R0+URZ], R3 ;  /* 0x00000003000085a7 */ /* 0x000ea400080010ff */
[----:B--2---:R-:W-:Y:S05]  /*a760*/  @!P0 BRA `(.L_x_241) ;  /* 0xfffffffc00f08947 */ /* 0x004fea000383ffff */
[----:B------:R-:W-:Y:S05]  /*a770*/  BRA `(.L_x_242) ;  /* 0xffffff8000107947 */ /* 0x000fea000383ffff */
.L_x_46:
[----:B---3--:R-:W-:-:S07]  /*a780*/  MOV R0, UR4 ;  /* 0x0000000400007c02 */ /* 0x008fce0008000f00 */
.L_x_243:
[----:B-1----:R1:W2:Y:S02]  /*a790*/  SYNCS.PHASECHK.TRANS64.TRYWAIT P0, [R0+URZ], R3 ;  /* 0x00000003000075a7 */ /* 0x0022a400080011ff */
[----:B--2---:R-:W-:Y:S05]  /*a7a0*/  @!P0 NANOSLEEP.SYNCS 0x989680 ;  /* 0x009896800000895d */ /* 0x004fea0003900000 */
[----:B------:R-:W2:Y:S02]  /*a7b0*/  @!P0 SYNCS.PHASECHK.TRANS64 P0, [R0+URZ], R3 ;  /* 0x00000003000085a7 */ /* 0x000ea400080010ff */
[----:B--2---:R-:W-:Y:S05]  /*a7c0*/  @!P0 BRA `(.L_x_243) ;  /* 0xfffffffc00f08947 */ /* 0x004fea000383ffff */
[----:B------:R-:W-:Y:S05]  /*a7d0*/  BRA `(.L_x_244) ;  /* 0xffffff80001c7947 */ /* 0x000fea000383ffff */
.L_x_47:
[----:B---3--:R-:W-:-:S07]  /*a7e0*/  MOV R0, UR4 ;  /* 0x0000000400007c02 */ /* 0x008fce0008000f00 */
.L_x_245:
[----:B-1----:R1:W2:Y:S02]  /*a7f0*/  SYNCS.PHASECHK.TRANS64.TRYWAIT P0, [R0+URZ], R3 ;  /* 0x00000003000075a7 */ /* 0x0022a400080011ff */
[----:B--2---:R-:W-:Y:S05]  /*a800*/  @!P0 NANOSLEEP.SYNCS 0x989680 ;  /* 0x009896800000895d */ /* 0x004fea0003900000 */
[----:B------:R-:W2:Y:S02]  /*a810*/  @!P0 SYNCS.PHASECHK.TRANS64 P0, [R0+URZ], R3 ;  /* 0x00000003000085a7 */ /* 0x000ea400080010ff */
[----:B--2---:R-:W-:Y:S05]  /*a820*/  @!P0 BRA `(.L_x_245) ;  /* 0xfffffffc00f08947 */ /* 0x004fea000383ffff */
[----:B------:R-:W-:Y:S05]  /*a830*/  BRA `(.L_x_246) ;  /* 0xffffff8000287947 */ /* 0x000fea000383ffff */
.L_x_48:
[----:B---3--:R-:W-:-:S07]  /*a840*/  MOV R0, UR4 ;  /* 0x0000000400007c02 */ /* 0x008fce0008000f00 */
.L_x_247:
[----:B-1----:R1:W2:Y:S02]  /*a850*/  SYNCS.PHASECHK.TRANS64.TRYWAIT P0, [R0+URZ], R3 ;  /* 0x00000003000075a7 */ /* 0x0022a400080011ff */
[----:B--2---:R-:W-:Y:S05]  /*a860*/  @!P0 NANOSLEEP.SYNCS 0x989680 ;  /* 0x009896800000895d */ /* 0x004fea0003900000 */
[----:B------:R-:W2:Y:S02]  /*a870*/  @!P0 SYNCS.PHASECHK.TRANS64 P0, [R0+URZ], R3 ;  /* 0x00000003000085a7 */ /* 0x000ea400080010ff */
[----:B--2---:R-:W-:Y:S05]  /*a880*/  @!P0 BRA `(.L_x_247) ;  /* 0xfffffffc00f08947 */ /* 0x004fea000383ffff */
[----:B------:R-:W-:Y:S05]  /*a890*/  BRA `(.L_x_248) ;  /* 0xffffff8000347947 */ /* 0x000fea000383ffff */
.L_x_49:
[----:B---3--:R-:W-:-:S07]  /*a8a0*/  MOV R0, UR4 ;  /* 0x0000000400007c02 */ /* 0x008fce0008000f00 */
.L_x_249:
[----:B-1----:R1:W2:Y:S02]  /*a8b0*/  SYNCS.PHASECHK.TRANS64.TRYWAIT P0, [R0+URZ], R3 ;  /* 0x00000003000075a7 */ /* 0x0022a400080011ff */
[----:B--2---:R-:W-:Y:S05]  /*a8c0*/  @!P0 NANOSLEEP.SYNCS 0x989680 ;  /* 0x009896800000895d */ /* 0x004fea0003900000 */
[----:B------:R-:W2:Y:S02]  /*a8d0*/  @!P0 SYNCS.PHASECHK.TRANS64 P0, [R0+URZ], R3 ;  /* 0x00000003000085a7 */ /* 0x000ea400080010ff */
[----:B--2---:R-:W-:Y:S05]  /*a8e0*/  @!P0 BRA `(.L_x_249) ;  /* 0xfffffffc00f08947 */ /* 0x004fea000383ffff */
[----:B------:R-:W-:Y:S05]  /*a8f0*/  BRA `(.L_x_250) ;  /* 0xffffff8000407947 */ /* 0x000fea000383ffff */
.L_x_52:
[----:B-1----:R1:W2:Y:S02]  /*a900*/  SYNCS.PHASECHK.TRANS64.TRYWAIT P0, [R0+URZ+0x130], R4 ;  /* 0x00013004000075a7 */ /* 0x0022a400080011ff */
[----:B--2---:R-:W-:Y:S05]  /*a910*/  @!P0 NANOSLEEP.SYNCS 0x989680 ;  /* 0x009896800000895d */ /* 0x004fea0003900000 */
[----:B------:R-:W2:Y:S02]  /*a920*/  @!P0 SYNCS.PHASECHK.TRANS64 P0, [R0+URZ+0x130], R4 ;  /* 0x00013004000085a7 */ /* 0x000ea400080010ff */
[----:B--2---:R-:W-:Y:S05]  /*a930*/  @!P0 BRA `(.L_x_52) ;  /* 0xfffffffc00f08947 */ /* 0x004fea000383ffff */
[----:B------:R-:W-:Y:S05]  /*a940*/  BRA `(.L_x_251) ;  /* 0xffffff8000a07947 */ /* 0x000fea000383ffff */
.L_x_53:
[----:B------:R-:W-:-:S07]  /*a950*/  MOV R0, UR5 ;  /* 0x0000000500007c02 */ /* 0x000fce0008000f00 */
.L_x_252:
[----:B-1----:R1:W2:Y:S02]  /*a960*/  SYNCS.PHASECHK.TRANS64.TRYWAIT P0, [R0+URZ+0xe0], R5 ;  /* 0x0000e005000075a7 */ /* 0x0022a400080011ff */
[----:B--2---:R-:W-:Y:S05]  /*a970*/  @!P0 NANOSLEEP.SYNCS 0x989680 ;  /* 0x009896800000895d */ /* 0x004fea0003900000 */
[----:B------:R-:W2:Y:S02]  /*a980*/  @!P0 SYNCS.PHASECHK.TRANS64 P0, [R0+URZ+0xe0], R5 ;  /* 0x0000e005000085a7 */ /* 0x000ea400080010ff */
[----:B--2---:R-:W-:Y:S05]  /*a990*/  @!P0 BRA `(.L_x_252) ;  /* 0xfffffffc00f08947 */ /* 0x004fea000383ffff */
[----:B------:R-:W-:Y:S05]  /*a9a0*/  BRA `(.L_x_253) ;  /* 0xffffff8000b07947 */ /* 0x000fea000383ffff */
.L_x_54:
[----:B-1----:R1:W2:Y:S02]  /*a9b0*/  SYNCS.PHASECHK.TRANS64.TRYWAIT P1, [R0+URZ+0xd0], R4 ;  /* 0x0000d004000075a7 */ /* 0x0022a400080211ff */
[----:B--2---:R-:W-:Y:S05]  /*a9c0*/  @!P1 NANOSLEEP.SYNCS 0x989680 ;  /* 0x009896800000995d */ /* 0x004fea0003900000 */
[----:B------:R-:W2:Y:S02]  /*a9d0*/  @!P1 SYNCS.PHASECHK.TRANS64 P1, [R0+URZ+0xd0], R4 ;  /* 0x0000d004000095a7 */ /* 0x000ea400080210ff */
[----:B--2---:R-:W-:Y:S05]  /*a9e0*/  @!P1 BRA `(.L_x_54) ;  /* 0xfffffffc00f09947 */ /* 0x004fea000383ffff */
[----:B------:R-:W-:Y:S05]  /*a9f0*/  BRA `(.L_x_254) ;  /* 0xffffff8000e07947 */ /* 0x000fea000383ffff */
.L_x_57:
[----:B------:R-:W-:-:S07]  /*aa00*/  MOV R0, UR5 ;  /* 0x0000000500007c02 */ /* 0x000fce0008000f00 */
.L_x_255:
[----:B-1----:R1:W2:Y:S02]  /*aa10*/  SYNCS.PHASECHK.TRANS64.TRYWAIT P0, [R0+URZ+0xe0], R2 ;  /* 0x0000e002000075a7 */ /* 0x0022a400080011ff */
[----:B--2---:R-:W-:Y:S05]  /*aa20*/  @!P0 NANOSLEEP.SYNCS 0x989680 ;  /* 0x009896800000895d */ /* 0x004fea0003900000 */
[----:B------:R-:W2:Y:S02]  /*aa30*/  @!P0 SYNCS.PHASECHK.TRANS64 P0, [R0+URZ+0xe0], R2 ;  /* 0x0000e002000085a7 */ /* 0x000ea400080010ff */
[----:B--2---:R-:W-:Y:S05]  /*aa40*/  @!P0 BRA `(.L_x_255) ;  /* 0xfffffffc00f08947 */ /* 0x004fea000383ffff */
[----:B------:R-:W-:Y:S05]  /*aa50*/  BRA `(.L_x_56) ;  /* 0xffffff8400347947 */ /* 0x000fea000383ffff */
.L_x_66:
[----:B-1----:R-:W-:-:S04]  /*aa60*/  MOV R4, UR6 ;  /* 0x0000000600047c02 */ /* 0x002fc80008000f00 */
[----:B------:R1:W2:Y:S03]  /*aa70*/  SYNCS.PHASECHK.TRANS64.TRYWAIT P0, [R4+URZ+0x8], R5 ;  /* 0x00000805040075a7 */ /* 0x0002a600080011ff */
[----:B--2---:R-:W-:Y:S05]  /*aa80*/  @!P0 NANOSLEEP.SYNCS 0x989680 ;  /* 0x009896800000895d */ /* 0x004fea0003900000 */
[----:B------:R-:W2:Y:S02]  /*aa90*/  @!P0 SYNCS.PHASECHK.TRANS64 P0, [R4+URZ+0x8], R5 ;  /* 0x00000805040085a7 */ /* 0x000ea400080010ff */
[----:B--2---:R-:W-:Y:S05]  /*aaa0*/  @!P0 BRA `(.L_x_66) ;  /* 0xfffffffc00ec8947 */ /* 0x004fea000383ffff */
[----:B------:R-:W-:Y:S05]  /*aab0*/  BRA `(.L_x_65) ;  /* 0xffffff8400e87947 */ /* 0x000fea000383ffff */
.L_x_68:
[----:B------:R-:W-:Y:S01]  /*aac0*/  BSSY B0, `(.L_x_256) ;  /* 0x0000006000007945 */ /* 0x000fe20003800000 */
[----:B------:R-:W-:-:S07]  /*aad0*/  MOV R15, 0xffffffff ;  /* 0xffffffff000f7802 */ /* 0x000fce0000000f00 */
[----:B-1---5:R-:W-:Y:S05]  /*aae0*/  WARPSYNC.COLLECTIVE R15, `(.L_x_257) ;  /* 0x000000000f0c7348 */ /* 0x022fea0003c00000 */
[----:B------:R-:W-:Y:S02]  /*aaf0*/  ELECT P6, UR79, PT ;  /* 0x00000000004f782f */ /* 0x000fe400038c0000 */
[----:B------:R-:W-:Y:S01]  /*ab00*/  MOV R14, UR79 ;  /* 0x0000004f000e7c02 */ /* 0x000fe20008000f00 */
[----:B-1---5:R-:W-:Y:S10]  /*ab10*/  ENDCOLLECTIVE ;  /* 0x000000000000791b */ /* 0x022ff40003800000 */
.L_x_257:
[----:B------:R-:W-:Y:S05]  /*ab20*/  BSYNC B0 ;  /* 0x0000000000007941 */ /* 0x000fea0003800000 */
.L_x_256:
[----:B------:R-:W-:Y:S05]  /*ab30*/  BRA `(.L_x_258) ;  /* 0xffffff8800187947 */ /* 0x000fea000383ffff */
.L_x_70:
[----:B-1----:R-:W-:-:S04]  /*ab40*/  MOV R2, UR6 ;  /* 0x0000000600027c02 */ /* 0x002fc80008000f00 */
[----:B------:R1:W2:Y:S03]  /*ab50*/  SYNCS.PHASECHK.TRANS64.TRYWAIT P0, [R2+URZ+0x8], R3 ;  /* 0x00000803020075a7 */ /* 0x0002a600080011ff */
[----:B--2---:R-:W-:Y:S05]  /*ab60*/  @!P0 NANOSLEEP.SYNCS 0x989680 ;  /* 0x009896800000895d */ /* 0x004fea0003900000 */
[----:B------:R-:W2:Y:S02]  /*ab70*/  @!P0 SYNCS.PHASECHK.TRANS64 P0, [R2+URZ+0x8], R3 ;  /* 0x00000803020085a7 */ /* 0x000ea400080010ff */
[----:B--2---:R-:W-:Y:S05]  /*ab80*/  @!P0 BRA `(.L_x_70) ;  /* 0xfffffffc00ec8947 */ /* 0x004fea000383ffff */
[----:B------:R-:W-:Y:S05]  /*ab90*/  BRA `(.L_x_69) ;  /* 0xffffff88001c7947 */ /* 0x000fea000383ffff */
.L_x_71:
[----:B-1----:R1:W2:Y:S02]  /*aba0*/  SYNCS.PHASECHK.TRANS64.TRYWAIT P0, [R0+URZ+0xd0], R4 ;  /* 0x0000d004000075a7 */ /* 0x0022a400080011ff */
[----:B--2---:R-:W-:Y:S05]  /*abb0*/  @!P0 NANOSLEEP.SYNCS 0x989680 ;  /* 0x009896800000895d */ /* 0x004fea0003900000 */
[----:B------:R-:W2:Y:S02]  /*abc0*/  @!P0 SYNCS.PHASECHK.TRANS64 P0, [R0+URZ+0xd0], R4 ;  /* 0x0000d004000085a7 */ /* 0x000ea400080010ff */
[----:B--2---:R-:W-:Y:S05]  /*abd0*/  @!P0 BRA `(.L_x_71) ;  /* 0xfffffffc00f08947 */ /* 0x004fea000383ffff */
[----:B------:R-:W-:Y:S05]  /*abe0*/  BRA `(.L_x_259) ;  /* 0xffffff8c00087947 */ /* 0x000fea000383ffff */
.L_x_73:
[----:B------:R-:W-:-:S07]  /*abf0*/  MOV R0, UR9 ;  /* 0x0000000900007c02 */ /* 0x000fce0008000f00 */
.L_x_260:
[----:B-1----:R1:W2:Y:S02]  /*ac00*/  SYNCS.PHASECHK.TRANS64.TRYWAIT P0, [R0+URZ+0x110], R4 ;  /* 0x00011004000075a7 */ /* 0x0022a400080011ff */
[----:B--2---:R-:W-:Y:S05]  /*ac10*/  @!P0 NANOSLEEP.SYNCS 0x989680 ;  /* 0x009896800000895d */ /* 0x004fea0003900000 */
[----:B------:R-:W2:Y:S02]  /*ac20*/  @!P0 SYNCS.PHASECHK.TRANS64 P0, [R0+URZ+0x110], R4 ;  /* 0x00011004000085a7 */ /* 0x000ea400080010ff */
[----:B--2---:R-:W-:Y:S05]  /*ac30*/  @!P0 BRA `(.L_x_260) ;  /* 0xfffffffc00f08947 */ /* 0x004fea000383ffff */
[----:B------:R-:W-:Y:S05]  /*ac40*/  BRA `(.L_x_261) ;  /* 0xffffff8c00547947 */ /* 0x000fea000383ffff */
.L_x_76:
[----:B------:R-:W-:Y:S07]  /*ac50*/  MOV R0, UR8 ;  /* 0x0000000800007c02 */ /* 0x000fee0008000f00 */
.L_x_262:
[----:B-1----:R1:W2:Y:S02]  /*ac60*/  SYNCS.PHASECHK.TRANS64.TRYWAIT P0, [R0+URZ], R4 ;  /* 0x00000004000075a7 */ /* 0x0022a400080011ff */
[----:B--2---:R-:W-:Y:S05]  /*ac70*/  @!P0 NANOSLEEP.SYNCS 0x989680 ;  /* 0x009896800000895d */ /* 0x004fea0003900000 */
[----:B------:R-:W2:Y:S02]  /*ac80*/  @!P0 SYNCS.PHASECHK.TRANS64 P0, [R0+URZ], R4 ;  /* 0x00000004000085a7 */ /* 0x000ea400080010ff */
[----:B--2---:R-:W-:Y:S05]  /*ac90*/  @!P0 BRA `(.L_x_262) ;  /* 0xfffffffc00f08947 */ /* 0x004fea000383ffff */
[----:B------:R-:W-:Y:S05]  /*aca0*/  BRA `(.L_x_75) ;  /* 0xffffff8c00687947 */ /* 0x000fea000383ffff */
.L_x_80:
[----:B-1----:R-:W-:-:S07]  /*acb0*/  MOV R0, UR8 ;  /* 0x0000000800007c02 */ /* 0x002fce0008000f00 */
.L_x_263:
[----:B-1----:R1:W2:Y:S02]  /*acc0*/  SYNCS.PHASECHK.TRANS64.TRYWAIT P0, [R0+URZ], R2 ;  /* 0x00000002000075a7 */ /* 0x0022a400080011ff */
[----:B--2---:R-:W-:Y:S05]  /*acd0*/  @!P0 NANOSLEEP.SYNCS 0x989680 ;  /* 0x009896800000895d */ /* 0x004fea0003900000 */
[----:B------:R-:W2:Y:S02]  /*ace0*/  @!P0 SYNCS.PHASECHK.TRANS64 P0, [R0+URZ], R2 ;  /* 0x00000002000085a7 */ /* 0x000ea400080010ff */
[----:B--2---:R-:W-:Y:S05]  /*acf0*/  @!P0 BRA `(.L_x_263) ;  /* 0xfffffffc00f08947 */ /* 0x004fea000383ffff */
[----:B------:R-:W-:Y:S05]  /*ad00*/  BRA `(.L_x_264) ;  /* 0xffffff90005c7947 */ /* 0x000fea000383ffff */
.L_x_81:
[----:B------:R-:W-:-:S07]  /*ad10*/  MOV R0, UR8 ;  /* 0x0000000800007c02 */ /* 0x000fce0008000f00 */
.L_x_265:
[----:B-1----:R1:W2:Y:S02]  /*ad20*/  SYNCS.PHASECHK.TRANS64.TRYWAIT P0, [R0+URZ], R3 ;  /* 0x00000003000075a7 */ /* 0x0022a400080011ff */
[----:B--2---:R-:W-:Y:S05]  /*ad30*/  @!P0 NANOSLEEP.SYNCS 0x989680 ;  /* 0x009896800000895d */ /* 0x004fea0003900000 */
[----:B------:R-:W2:Y:S02]  /*ad40*/  @!P0 SYNCS.PHASECHK.TRANS64 P0, [R0+URZ], R3 ;  /* 0x00000003000085a7 */ /* 0x000ea400080010ff */
[----:B--2---:R-:W-:Y:S05]  /*ad50*/  @!P0 BRA `(.L_x_265) ;  /* 0xfffffffc00f08947 */ /* 0x004fea000383ffff */
[----:B------:R-:W-:Y:S05]  /*ad60*/  BRA `(.L_x_266) ;  /* 0xffffff9000687947 */ /* 0x000fea000383ffff */
.L_x_82:
[----:B------:R-:W-:-:S07]  /*ad70*/  MOV R0, UR8 ;  /* 0x0000000800007c02 */ /* 0x000fce0008000f00 */
.L_x_267:
[----:B-1----:R1:W2:Y:S02]  /*ad80*/  SYNCS.PHASECHK.TRANS64.TRYWAIT P0, [R0+URZ], R3 ;  /* 0x00000003000075a7 */ /* 0x0022a400080011ff */
[----:B--2---:R-:W-:Y:S05]  /*ad90*/  @!P0 NANOSLEEP.SYNCS 0x989680 ;  /* 0x009896800000895d */ /* 0x004fea0003900000 */
[----:B------:R-:W2:Y:S02]  /*ada0*/  @!P0 SYNCS.PHASECHK.TRANS64 P0, [R0+URZ], R3 ;  /* 0x00000003000085a7 */ /* 0x000ea400080010ff */
[----:B--2---:R-:W-:Y:S05]  /*adb0*/  @!P0 BRA `(.L_x_267) ;  /* 0xfffffffc00f08947 */ /* 0x004fea000383ffff */
[----:B------:R-:W-:Y:S05]  /*adc0*/  BRA `(.L_x_268) ;  /* 0xffffff9000747947 */ /* 0x000fea000383ffff */
.L_x_85:
[----:B------:R-:W-:-:S07]  /*add0*/  MOV R0, UR7 ;  /* 0x0000000700007c02 */ /* 0x000fce0008000f00 */
.L_x_269:
[----:B-1----:R1:W2:Y:S02]  /*ade0*/  SYNCS.PHASECHK.TRANS64.TRYWAIT P1, [R0+URZ+0x150], R2 ;  /* 0x00015002000075a7 */ /* 0x0022a400080211ff */
[----:B--2---:R-:W-:Y:S05]  /*adf0*/  @!P1 NANOSLEEP.SYNCS 0x989680 ;  /* 0x009896800000995d */ /* 0x004fea0003900000 */
[----:B------:R-:W2:Y:S02]  /*ae00*/  @!P1 SYNCS.PHASECHK.TRANS64 P1, [R0+URZ+0x150], R2 ;  /* 0x00015002000095a7 */ /* 0x000ea400080210ff */
[----:B--2---:R-:W-:Y:S05]  /*ae10*/  @!P1 BRA `(.L_x_269) ;  /* 0xfffffffc00f09947 */ /* 0x004fea000383ffff */
[----:B------:R-:W-:Y:S05]  /*ae20*/  BRA `(.L_x_270) ;  /* 0xffffff9000c07947 */ /* 0x000fea000383ffff */
.L_x_90:
[----:B--2---:R2:W4:Y:S02]  /*ae30*/  SYNCS.PHASECHK.TRANS64.TRYWAIT P0, [R0+URZ+0xd0], R2 ;  /* 0x0000d002000075a7 */ /* 0x00452400080011ff */
[----:B----4-:R-:W-:Y:S05]  /*ae40*/  @!P0 NANOSLEEP.SYNCS 0x989680 ;  /* 0x009896800000895d */ /* 0x010fea0003900000 */
[----:B------:R-:W4:Y:S02]  /*ae50*/  @!P0 SYNCS.PHASECHK.TRANS64 P0, [R0+URZ+0xd0], R2 ;  /* 0x0000d002000085a7 */ /* 0x000f2400080010ff */
[----:B----4-:R-:W-:Y:S05]  /*ae60*/  @!P0 BRA `(.L_x_90) ;  /* 0xfffffffc00f08947 */ /* 0x010fea000383ffff */
[----:B------:R-:W-:Y:S05]  /*ae70*/  BRA `(.L_x_271) ;  /* 0xffffff9400d47947 */ /* 0x000fea000383ffff */
.L_x_93:
[----:B------:R-:W-:Y:S07]  /*ae80*/  MOV R0, UR7 ;  /* 0x0000000700007c02 */ /* 0x000fee0008000f00 */
.L_x_272:
[----:B--2---:R2:W4:Y:S02]  /*ae90*/  SYNCS.PHASECHK.TRANS64.TRYWAIT P0, [R0+URZ+0xc8], R2 ;  /* 0x0000c802000075a7 */ /* 0x00452400080011ff */
[----:B----4-:R-:W-:Y:S05]  /*aea0*/  @!P0 NANOSLEEP.SYNCS 0x989680 ;  /* 0x009896800000895d */ /* 0x010fea0003900000 */
[----:B------:R-:W4:Y:S02]  /*aeb0*/  @!P0 SYNCS.PHASECHK.TRANS64 P0, [R0+URZ+0xc8], R2 ;  /* 0x0000c802000085a7 */ /* 0x000f2400080010ff */
[----:B----4-:R-:W-:Y:S05]  /*aec0*/  @!P0 BRA `(.L_x_272) ;  /* 0xfffffffc00f08947 */ /* 0x010fea000383ffff */
[----:B------:R-:W-:Y:S05]  /*aed0*/  BRA `(.L_x_92) ;  /* 0xffffff9800b47947 */ /* 0x000fea000383ffff */
.L_x_96:
[----:B------:R-:W-:Y:S07]  /*aee0*/  MOV R0, UR7 ;  /* 0x0000000700007c02 */ /* 0x000fee0008000f00 */
.L_x_273:
[----:B-1----:R1:W2:Y:S02]  /*aef0*/  SYNCS.PHASECHK.TRANS64.TRYWAIT P0, [R0+URZ+0xa0], R22 ;  /* 0x0000a016000075a7 */ /* 0x0022a400080011ff */
[----:B--2---:R-:W-:Y:S05]  /*af00*/  @!P0 NANOSLEEP.SYNCS 0x989680 ;  /* 0x009896800000895d */ /* 0x004fea0003900000 */
[----:B------:R-:W2:Y:S02]  /*af10*/  @!P0 SYNCS.PHASECHK.TRANS64 P0, [R0+URZ+0xa0], R22 ;  /* 0x0000a016000085a7 */ /* 0x000ea400080010ff */
[----:B--2---:R-:W-:Y:S05]  /*af20*/  @!P0 BRA `(.L_x_273) ;  /* 0xfffffffc00f08947 */ /* 0x004fea000383ffff */
[----:B------:R-:W-:Y:S05]  /*af30*/  BRA `(.L_x_274) ;  /* 0xffffff9c002c7947 */ /* 0x000fea000383ffff */
.L_x_97:
[----:B------:R-:W-:Y:S07]  /*af40*/  MOV R0, UR7 ;  /* 0x0000000700007c02 */ /* 0x000fee0008000f00 */
.L_x_275:
[----:B-1----:R1:W2:Y:S02]  /*af50*/  SYNCS.PHASECHK.TRANS64.TRYWAIT P0, [R0+URZ+0xa8], R22 ;  /* 0x0000a816000075a7 */ /* 0x0022a400080011ff */
[----:B--2---:R-:W-:Y:S05]  /*af60*/  @!P0 NANOSLEEP.SYNCS 0x989680 ;  /* 0x009896800000895d */ /* 0x004fea0003900000 */
[----:B------:R-:W2:Y:S02]  /*af70*/  @!P0 SYNCS.PHASECHK.TRANS64 P0, [R0+URZ+0xa8], R22 ;  /* 0x0000a816000085a7 */ /* 0x000ea400080010ff */
[----:B--2---:R-:W-:Y:S05]  /*af80*/  @!P0 BRA `(.L_x_275) ;  /* 0xfffffffc00f08947 */ /* 0x004fea000383ffff */
[----:B------:R-:W-:Y:S05]  /*af90*/  BRA `(.L_x_276) ;  /* 0xffffff9c00647947 */ /* 0x000fea000383ffff */
.L_x_98:
[----:B------:R-:W-:Y:S07]  /*afa0*/  MOV R0, UR7 ;  /* 0x0000000700007c02 */ /* 0x000fee0008000f00 */
.L_x_277:
[----:B-1----:R1:W2:Y:S02]  /*afb0*/  SYNCS.PHASECHK.TRANS64.TRYWAIT P0, [R0+URZ+0xb0], R22 ;  /* 0x0000b016000075a7 */ /* 0x0022a400080011ff */
[----:B--2---:R-:W-:Y:S05]  /*afc0*/  @!P0 NANOSLEEP.SYNCS 0x989680 ;  /* 0x009896800000895d */ /* 0x004fea0003900000 */
[----:B------:R-:W2:Y:S02]  /*afd0*/  @!P0 SYNCS.PHASECHK.TRANS64 P0, [R0+URZ+0xb0], R22 ;  /* 0x0000b016000085a7 */ /* 0x000ea400080010ff */
[----:B--2---:R-:W-:Y:S05]  /*afe0*/  @!P0 BRA `(.L_x_277) ;  /* 0xfffffffc00f08947 */ /* 0x004fea000383ffff */
[----:B------:R-:W-:Y:S05]  /*aff0*/  BRA `(.L_x_278) ;  /* 0xffffff9c00a87947 */ /* 0x000fea000383ffff */
.L_x_99:
[----:B------:R-:W-:Y:S07]  /*b000*/  MOV R0, UR7 ;  /* 0x0000000700007c02 */ /* 0x000fee0008000f00 */
.L_x_279:
[----:B-1----:R1:W2:Y:S02]  /*b010*/  SYNCS.PHASECHK.TRANS64.TRYWAIT P0, [R0+URZ+0xb8], R22 ;  /* 0x0000b816000075a7 */ /* 0x0022a400080011ff */
[----:B--2---:R-:W-:Y:S05]  /*b020*/  @!P0 NANOSLEEP.SYNCS 0x989680 ;  /* 0x009896800000895d */ /* 0x004fea0003900000 */
[----:B------:R-:W2:Y:S02]  /*b030*/  @!P0 SYNCS.PHASECHK.TRANS64 P0, [R0+URZ+0xb8], R22 ;  /* 0x0000b816000085a7 */ /* 0x000ea400080010ff */
[----:B--2---:R-:W-:Y:S05]  /*b040*/  @!P0 BRA `(.L_x_279) ;  /* 0xfffffffc00f08947 */ /* 0x004fea000383ffff */
[----:B------:R-:W-:Y:S05]  /*b050*/  BRA `(.L_x_280) ;  /* 0xffffffa0002c7947 */ /* 0x000fea000383ffff */
.L_x_101:
[----:B------:R-:W-:-:S07]  /*b060*/  MOV R0, UR7 ;  /* 0x0000000700007c02 */ /* 0x000fce0008000f00 */
.L_x_281:
[----:B-1----:R1:W4:Y:S02]  /*b070*/  SYNCS.PHASECHK.TRANS64.TRYWAIT P0, [R0+URZ+0xa0], R2 ;  /* 0x0000a002000075a7 */ /* 0x00232400080011ff */
[----:B----4-:R-:W-:Y:S05]  /*b080*/  @!P0 NANOSLEEP.SYNCS 0x989680 ;  /* 0x009896800000895d */ /* 0x010fea0003900000 */
[----:B------:R-:W4:Y:S02]  /*b090*/  @!P0 SYNCS.PHASECHK.TRANS64 P0, [R0+URZ+0xa0], R2 ;  /* 0x0000a002000085a7 */ /* 0x000f2400080010ff */
[----:B----4-:R-:W-:Y:S05]  /*b0a0*/  @!P0 BRA `(.L_x_281) ;  /* 0xfffffffc00f08947 */ /* 0x010fea000383ffff */
[----:B------:R-:W-:Y:S05]  /*b0b0*/  BRA `(.L_x_282) ;  /* 0xffffffa0009c7947 */ /* 0x000fea000383ffff */
.L_x_102:
[----:B-1----:R-:W-:-:S07]  /*b0c0*/  MOV R0, UR7 ;  /* 0x0000000700007c02 */ /* 0x002fce0008000f00 */
.L_x_283:
[----:B-1----:R1:W4:Y:S02]  /*b0d0*/  SYNCS.PHASECHK.TRANS64.TRYWAIT P0, [R0+URZ+0xa8], R2 ;  /* 0x0000a802000075a7 */ /* 0x00232400080011ff */
[----:B----4-:R-:W-:Y:S05]  /*b0e0*/  @!P0 NANOSLEEP.SYNCS 0x989680 ;  /* 0x009896800000895d */ /* 0x010fea0003900000 */
[----:B------:R-:W4:Y:S02]  /*b0f0*/  @!P0 SYNCS.PHASECHK.TRANS64 P0, [R0+URZ+0xa8], R2 ;  /* 0x0000a802000085a7 */ /* 0x000f2400080010ff */
[----:B----4-:R-:W-:Y:S05]  /*b100*/  @!P0 BRA `(.L_x_283) ;  /* 0xfffffffc00f08947 */ /* 0x010fea000383ffff */
[----:B------:R-:W-:Y:S05]  /*b110*/  BRA `(.L_x_284) ;  /* 0xffffffa0008c7947 */ /* 0x000fea000383ffff */
.L_x_103:
[----:B-1----:R-:W-:-:S07]  /*b120*/  MOV R0, UR7 ;  /* 0x0000000700007c02 */ /* 0x002fce0008000f00 */
.L_x_285:
[----:B-1----:R1:W4:Y:S02]  /*b130*/  SYNCS.PHASECHK.TRANS64.TRYWAIT P0, [R0+URZ+0xb0], R2 ;  /* 0x0000b002000075a7 */ /* 0x00232400080011ff */
[----:B----4-:R-:W-:Y:S05]  /*b140*/  @!P0 NANOSLEEP.SYNCS 0x989680 ;  /* 0x009896800000895d */ /* 0x010fea0003900000 */
[----:B------:R-:W4:Y:S02]  /*b150*/  @!P0 SYNCS.PHASECHK.TRANS64 P0, [R0+URZ+0xb0], R2 ;  /* 0x0000b002000085a7 */ /* 0x000f2400080010ff */
[----:B----4-:R-:W-:Y:S05]  /*b160*/  @!P0 BRA `(.L_x_285) ;  /* 0xfffffffc00f08947 */ /* 0x010fea000383ffff */
[----:B------:R-:W-:Y:S05]  /*b170*/  BRA `(.L_x_286) ;  /* 0xffffffa0007c7947 */ /* 0x000fea000383ffff */
.L_x_105:
[----:B-1----:R1:W2:Y:S02]  /*b180*/  SYNCS.PHASECHK.TRANS64.TRYWAIT P0, [R0+URZ+0xd0], R2 ;  /* 0x0000d002000075a7 */ /* 0x0022a400080011ff */
[----:B--2---:R-:W-:Y:S05]  /*b190*/  @!P0 NANOSLEEP.SYNCS 0x989680 ;  /* 0x009896800000895d */ /* 0x004fea0003900000 */
[----:B------:R-:W2:Y:S02]  /*b1a0*/  @!P0 SYNCS.PHASECHK.TRANS64 P0, [R0+URZ+0xd0], R2 ;  /* 0x0000d002000085a7 */ /* 0x000ea400080010ff */
[----:B--2---:R-:W-:Y:S05]  /*b1b0*/  @!P0 BRA `(.L_x_105) ;  /* 0xfffffffc00f08947 */ /* 0x004fea000383ffff */
[----:B------:R-:W-:Y:S05]  /*b1c0*/  BRA `(.L_x_287) ;  /* 0xffffffa400147947 */ /* 0x000fea000383ffff */
.L_x_119:
[----:B-1----:R1:W2:Y:S02]  /*b1d0*/  SYNCS.PHASECHK.TRANS64.TRYWAIT P0, [R2+URZ+0x80], R0 ;  /* 0x00008000020075a7 */ /* 0x0022a400080011ff */
[----:B--2---:R-:W-:Y:S05]  /*b1e0*/  @!P0 NANOSLEEP.SYNCS 0x989680 ;  /* 0x009896800000895d */ /* 0x004fea0003900000 */
[----:B------:R-:W2:Y:S02]  /*b1f0*/  @!P0 SYNCS.PHASECHK.TRANS64 P0, [R2+URZ+0x80], R0 ;  /* 0x00008000020085a7 */ /* 0x000ea400080010ff */
[----:B--2---:R-:W-:Y:S05]  /*b200*/  @!P0 BRA `(.L_x_119) ;  /* 0xfffffffc00f08947 */ /* 0x004fea000383ffff */
[----:B------:R-:W-:Y:S05]  /*b210*/  BRA `(.L_x_118) ;  /* 0xffffffb000747947 */ /* 0x000fea000383ffff */
.L_x_122:
[----:B------:R1:W1:Y:S02]  /*b220*/  SYNCS.PHASECHK.TRANS64.TRYWAIT P1, [R128+URZ+0xf0], R0 ;  /* 0x0000f000800075a7 */ /* 0x00026400080211ff */
[----:B-1----:R-:W-:Y:S05]  /*b230*/  @!P1 NANOSLEEP.SYNCS 0x989680 ;  /* 0x009896800000995d */ /* 0x002fea0003900000 */
[----:B------:R-:W1:Y:S02]  /*b240*/  @!P1 SYNCS.PHASECHK.TRANS64 P1, [R128+URZ+0xf0], R0 ;  /* 0x0000f000800095a7 */ /* 0x000e6400080210ff */
[----:B-1----:R-:W-:Y:S05]  /*b250*/  @!P1 BRA `(.L_x_122) ;  /* 0xfffffffc00f09947 */ /* 0x002fea000383ffff */
[----:B------:R-:W-:Y:S05]  /*b260*/  BRA `(.L_x_121) ;  /* 0xffffffb000c47947 */ /* 0x000fea000383ffff */
        .weak           $__internal_0_$__cuda_sm10x_tcgen05_guardrail_trap_col_being_dealloced_not_returned_by_alloc
        .type           $__internal_0_$__cuda_sm10x_tcgen05_guardrail_trap_col_being_dealloced_not_returned_by_alloc,@function
        .size           $__internal_0_$__cuda_sm10x_tcgen05_guardrail_trap_col_being_dealloced_not_returned_by_alloc,($__internal_1_$__cuda_sm10x_tcgen05_guardrail_trap_phase_invalid_during_alloc - $__internal_0_$__cuda_sm10x_tcgen05_guardrail_trap_col_being_dealloced_not_returned_by_alloc)
$__internal_0_$__cuda_sm10x_tcgen05_guardrail_trap_col_being_dealloced_not_returned_by_alloc:
[----:B------:R-:W-:Y:S05]  /*b270*/  BPT.TRAP 0x1 ;  /* 0x000000040000795c */ /* 0x000fea0000300000 */
[----:B------:R-:W-:-:S04]  /*b280*/  HFMA2 R3, -RZ, RZ, 0, 0 ;  /* 0x00000000ff037431 */ /* 0x000fc800000001ff */
[----:B------:R-:W-:Y:S05]  /*b290*/  RET.REL.NODEC R2 `(_ZN7cutlass13device_kernelINS_4gemm6kernel13GemmUniversalIN4cute5tupleIJiiiiEEENS1_10collective13CollectiveMmaINS1_35MainloopSm100TmaUmmaWarpSpecializedILi8ELi2ELi4ENS5_IJNS4_1CILi2EEENSA_ILi1EEESC_EEEEENS5_IJNSA_ILi256EEENSA_ILi128EEENSA_ILi64EEEEEENS_10bfloat16_tENS5_IJlSC_lEEESJ_SK_NS4_8TiledMMAINS4_8MMA_AtomIJNS4_26SM100_MMA_F16BF16_2x1SM_SSISJ_SJ_fLi256ELi128ELNS4_4UMMA5MajorE0ELSP_0ELNSO_7ScaleInE0ELSQ_0EEEEEENS4_6LayoutINS5_IJSC_SC_SC_EEENS5_IJNSA_ILi0EEESV_SV_EEEEENS5_IJNS4_10UnderscoreESY_SY_EEEEENS4_18SM100_TMA_2SM_LOADENS4_14ComposedLayoutINS4_7SwizzleILi3ELi4ELi3EEENS4_18smem_ptr_flag_bitsILi16EEENST_INS5_IJNSA_ILi8EEESH_EEENS5_IJSH_SC_EEEEEEEvNS4_8identityES11_S1B_vS1C_EENS_8epilogue10collective18CollectiveEpilogueINS1E_23Sm100TmaWarpSpecializedILi4ELi2ELi32ELb1ELb0EEEJNS5_IJSG_SG_SH_EEENS5_IJNST_ISG_SC_EENST_INSA_ILi32EEESC_EEEEESJ_SK_SJ_SK_NS1E_6fusion15FusionCallbacksIS1I_NS1O_13LinCombEltActINS1E_6thread7SigmoidESJ_fSJ_fLNS_15FloatRoundStyleE2EEES1J_S1N_JEEENS4_5SM1004TMEM4LOAD26SM100_TMEM_LOAD_32dp32b32xENS4_13SM90_TMA_LOADENS12_INS13_ILi2ELi4ELi3EEES16_NST_INS5_IJS17_S1L_EEENS5_IJS1L_SC_EEEEEEENS4_39AutoVectorizingCopyWithAssumedAlignmentILi128EEENS4_14SM90_TMA_STOREES25_S27_S27_EEEvvEEEEvNT_6ParamsE) ;  /* 0xffffff4c02587950 */ /* 0x000fea0003c3ffff */
        .weak           $__internal_1_$__cuda_sm10x_tcgen05_guardrail_trap_phase_invalid_during_alloc
        .type           $__internal_1_$__cuda_sm10x_tcgen05_guardrail_trap_phase_invalid_during_alloc,@function
        .size           $__internal_1_$__cuda_sm10x_tcgen05_guardrail_trap_phase_invalid_during_alloc,($__internal_2_$__cuda_sm10x_tcgen05_guardrail_trap_unallocated_columns_being_dealloced - $__internal_1_$__cuda_sm10x_tcgen05_guardrail_trap_phase_invalid_during_alloc)
$__internal_1_$__cuda_sm10x_tcgen05_guardrail_trap_phase_invalid_during_alloc:
[----:B------:R-:W-:Y:S05]  /*b2a0*/  BPT.TRAP 0x1 ;  /* 0x000000040000795c */ /* 0x000fea0000300000 */
[----:B------:R-:W-:-:S04]  /*b2b0*/  MOV R3, 0x0 ;  /* 0x0000000000037802 */ /* 0x000fc80000000f00 */
[----:B------:R-:W-:Y:S05]  /*b2c0*/  RET.REL.NODEC R2 `(_ZN7cutlass13device_kernelINS_4gemm6kernel13GemmUniversalIN4cute5tupleIJiiiiEEENS1_10collective13CollectiveMmaINS1_35MainloopSm100TmaUmmaWarpSpecializedILi8ELi2ELi4ENS5_IJNS4_1CILi2EEENSA_ILi1EEESC_EEEEENS5_IJNSA_ILi256EEENSA_ILi128EEENSA_ILi64EEEEEENS_10bfloat16_tENS5_IJlSC_lEEESJ_SK_NS4_8TiledMMAINS4_8MMA_AtomIJNS4_26SM100_MMA_F16BF16_2x1SM_SSISJ_SJ_fLi256ELi128ELNS4_4UMMA5MajorE0ELSP_0ELNSO_7ScaleInE0ELSQ_0EEEEEENS4_6LayoutINS5_IJSC_SC_SC_EEENS5_IJNSA_ILi0EEESV_SV_EEEEENS5_IJNS4_10UnderscoreESY_SY_EEEEENS4_18SM100_TMA_2SM_LOADENS4_14ComposedLayoutINS4_7SwizzleILi3ELi4ELi3EEENS4_18smem_ptr_flag_bitsILi16EEENST_INS5_IJNSA_ILi8EEESH_EEENS5_IJSH_SC_EEEEEEEvNS4_8identityES11_S1B_vS1C_EENS_8epilogue10collective18CollectiveEpilogueINS1E_23Sm100TmaWarpSpecializedILi4ELi2ELi32ELb1ELb0EEEJNS5_IJSG_SG_SH_EEENS5_IJNST_ISG_SC_EENST_INSA_ILi32EEESC_EEEEESJ_SK_SJ_SK_NS1E_6fusion15FusionCallbacksIS1I_NS1O_13LinCombEltActINS1E_6thread7SigmoidESJ_fSJ_fLNS_15FloatRoundStyleE2EEES1J_S1N_JEEENS4_5SM1004TMEM4LOAD26SM100_TMEM_LOAD_32dp32b32xENS4_13SM90_TMA_LOADENS12_INS13_ILi2ELi4ELi3EEES16_NST_INS5_IJS17_S1L_EEENS5_IJS1L_SC_EEEEEEENS4_39AutoVectorizingCopyWithAssumedAlignmentILi128EEENS4_14SM90_TMA_STOREES25_S27_S27_EEEvvEEEEvNT_6ParamsE) ;  /* 0xffffff4c024c7950 */ /* 0x000fea0003c3ffff */
        .weak           $__internal_2_$__cuda_sm10x_tcgen05_guardrail_trap_unallocated_columns_being_dealloced
        .type           $__internal_2_$__cuda_sm10x_tcgen05_guardrail_trap_unallocated_columns_being_dealloced,@function
        .size           $__internal_2_$__cuda_sm10x_tcgen05_guardrail_trap_unallocated_columns_being_dealloced,($__internal_3_$__cuda_sm20_rcp_rn_f32_slowpath - $__internal_2_$__cuda_sm10x_tcgen05_guardrail_trap_unallocated_columns_being_dealloced)
$__internal_2_$__cuda_sm10x_tcgen05_guardrail_trap_unallocated_columns_being_dealloced:
[----:B------:R-:W-:Y:S05]  /*b2d0*/  BPT.TRAP 0x1 ;  /* 0x000000040000795c */ /* 0x000fea0000300000 */
[----:B------:R-:W-:-:S04]  /*b2e0*/  HFMA2 R3, -RZ, RZ, 0, 0 ;  /* 0x00000000ff037431 */ /* 0x000fc800000001ff */
[----:B------:R-:W-:Y:S05]  /*b2f0*/  RET.REL.NODEC R2 `(_ZN7cutlass13device_kernelINS_4gemm6kernel13GemmUniversalIN4cute5tupleIJiiiiEEENS1_10collective13CollectiveMmaINS1_35MainloopSm100TmaUmmaWarpSpecializedILi8ELi2ELi4ENS5_IJNS4_1CILi2EEENSA_ILi1EEESC_EEEEENS5_IJNSA_ILi256EEENSA_ILi128EEENSA_ILi64EEEEEENS_10bfloat16_tENS5_IJlSC_lEEESJ_SK_NS4_8TiledMMAINS4_8MMA_AtomIJNS4_26SM100_MMA_F16BF16_2x1SM_SSISJ_SJ_fLi256ELi128ELNS4_4UMMA5MajorE0ELSP_0ELNSO_7ScaleInE0ELSQ_0EEEEEENS4_6LayoutINS5_IJSC_SC_SC_EEENS5_IJNSA_ILi0EEESV_SV_EEEEENS5_IJNS4_10UnderscoreESY_SY_EEEEENS4_18SM100_TMA_2SM_LOADENS4_14ComposedLayoutINS4_7SwizzleILi3ELi4ELi3EEENS4_18smem_ptr_flag_bitsILi16EEENST_INS5_IJNSA_ILi8EEESH_EEENS5_IJSH_SC_EEEEEEEvNS4_8identityES11_S1B_vS1C_EENS_8epilogue10collective18CollectiveEpilogueINS1E_23Sm100TmaWarpSpecializedILi4ELi2ELi32ELb1ELb0EEEJNS5_IJSG_SG_SH_EEENS5_IJNST_ISG_SC_EENST_INSA_ILi32EEESC_EEEEESJ_SK_SJ_SK_NS1E_6fusion15FusionCallbacksIS1I_NS1O_13LinCombEltActINS1E_6thread7SigmoidESJ_fSJ_fLNS_15FloatRoundStyleE2EEES1J_S1N_JEEENS4_5SM1004TMEM4LOAD26SM100_TMEM_LOAD_32dp32b32xENS4_13SM90_TMA_LOADENS12_INS13_ILi2ELi4ELi3EEES16_NST_INS5_IJS17_S1L_EEENS5_IJS1L_SC_EEEEEEENS4_39AutoVectorizingCopyWithAssumedAlignmentILi128EEENS4_14SM90_TMA_STOREES25_S27_S27_EEEvvEEEEvNT_6ParamsE) ;  /* 0xffffff4c02407950 */ /* 0x000fea0003c3ffff */
        .weak           $__internal_3_$__cuda_sm20_rcp_rn_f32_slowpath
        .type           $__internal_3_$__cuda_sm20_rcp_rn_f32_slowpath,@function
        .size           $__internal_3_$__cuda_sm20_rcp_rn_f32_slowpath,(.L_x_293 - $__internal_3_$__cuda_sm20_rcp_rn_f32_slowpath)
$__internal_3_$__cuda_sm20_rcp_rn_f32_slowpath:
[----:B------:R-:W-:Y:S01]  /*b300*/  IMAD.SHL.U32 R54, R57, 0x2, RZ ;  /* 0x0000000239367824 */ /* 0x000fe200078e00ff */
[----:B------:R-:W-:Y:S04]  /*b310*/  BSSY.RECONVERGENT B0, `(.L_x_288) ;  /* 0x0000030000007945 */ /* 0x000fe80003800200 */
[----:B------:R-:W-:-:S04]  /*b320*/  SHF.R.U32.HI R54, RZ, 0x18, R54 ;  /* 0x00000018ff367819 */ /* 0x000fc80000011636 */
[----:B------:R-:W-:-:S13]  /*b330*/  ISETP.NE.U32.AND P0, PT, R54, RZ, PT ;  /* 0x000000ff3600720c */ /* 0x000fda0003f05070 */
[----:B------:R-:W-:Y:S05]  /*b340*/  @P0 BRA `(.L_x_289) ;  /* 0x0000000000280947 */ /* 0x000fea0003800000 */
[----:B------:R-:W-:-:S04]  /*b350*/  SHF.L.U32 R32, R57, 0x1, RZ ;  /* 0x0000000139207819 */ /* 0x000fc800000006ff */
[----:B------:R-:W-:-:S13]  /*b360*/  ISETP.NE.AND P0, PT, R32, RZ, PT ;  /* 0x000000ff2000720c */ /* 0x000fda0003f05270 */
[----:B------:R-:W-:Y:S01]  /*b370*/  @P0 FFMA R54, R57, 1.84467440737095516160e+19, RZ ;  /* 0x5f80000039360823 */ /* 0x000fe200000000ff */
[----:B------:R-:W-:Y:S08]  /*b380*/  @!P0 MUFU.RCP R55, R57 ;  /* 0x0000003900378308 */ /* 0x000ff00000001000 */
[----:B------:R-:W1:Y:S02]  /*b390*/  @P0 MUFU.RCP R32, R54 ;  /* 0x0000003600200308 */ /* 0x000e640000001000 */
[----:B-1----:R-:W-:-:S04]  /*b3a0*/  @P0 FFMA R54, R54, R32, -1 ;  /* 0xbf80000036360423 */ /* 0x002fc80000000020 */
[----:B------:R-:W-:-:S04]  /*b3b0*/  @P0 FADD.FTZ R54, -R54, -RZ ;  /* 0x800000ff36360221 */ /* 0x000fc80000010100 */
[----:B------:R-:W-:-:S04]  /*b3c0*/  @P0 FFMA R54, R32, R54, R32 ;  /* 0x0000003620360223 */ /* 0x000fc80000000020 */
[----:B------:R-:W-:Y:S01]  /*b3d0*/  @P0 FFMA R55, R54, 1.84467440737095516160e+19, RZ ;  /* 0x5f80000036370823 */ /* 0x000fe200000000ff */
[----:B------:R-:W-:Y:S05]  /*b3e0*/  BRA `(.L_x_290) ;  /* 0x0000000000887947 */ /* 0x000fea0003800000 */
.L_x_289:
[----:B------:R-:W-:-:S04]  /*b3f0*/  IADD3 R32, PT, PT, R54, -0xfd, RZ ;  /* 0xffffff0336207810 */ /* 0x000fc80007ffe0ff */
[----:B------:R-:W-:-:S13]  /*b400*/  ISETP.GT.U32.AND P0, PT, R32, 0x1, PT ;  /* 0x000000012000780c */ /* 0x000fda0003f04070 */
[----:B------:R-:W-:Y:S05]  /*b410*/  @P0 BRA `(.L_x_291) ;  /* 0x0000000000780947 */ /* 0x000fea0003800000 */
[----:B------:R-:W-:Y:S01]  /*b420*/  LOP3.LUT R58, R57, 0x7fffff, RZ, 0xc0, !PT ;  /* 0x007fffff393a7812 */ /* 0x000fe200078ec0ff */
[----:B------:R-:W-:Y:S02]  /*b430*/  IMAD.MOV.U32 R55, RZ, RZ, 0x3 ;  /* 0x00000003ff377424 */ /* 0x000fe400078e00ff */
[----:B------:R-:W-:Y:S01]  /*b440*/  VIADD R54, R54, 0xffffff04 ;  /* 0xffffff0436367836 */ /* 0x000fe20000000000 */
[----:B------:R-:W-:Y:S02]  /*b450*/  LOP3.LUT R58, R58, 0x3f800000, RZ, 0xfc, !PT ;  /* 0x3f8000003a3a7812 */ /* 0x000fe400078efcff */
[----:B------:R-:W-:Y:S02]  /*b460*/  SHF.L.U32 R55, R55, R32, RZ ;  /* 0x0000002037377219 */ /* 0x000fe400000006ff */
[----:B------:R-:W1:Y:S02]  /*b470*/  MUFU.RCP R59, R58 ;  /* 0x0000003a003b7308 */ /* 0x000e640000001000 */
[----:B-1----:R-:W-:-:S04]  /*b480*/  FFMA R58, R58, R59, -1 ;  /* 0xbf8000003a3a7423 */ /* 0x002fc8000000003b */
[----:B------:R-:W-:-:S04]  /*b490*/  FADD.FTZ R58, -R58, -RZ ;  /* 0x800000ff3a3a7221 */ /* 0x000fc80000010100 */
[CCC-:B------:R-:W-:Y:S01]  /*b4a0*/  FFMA.RM R60, R59.reuse, R58.reuse, R59.reuse ;  /* 0x0000003a3b3c7223 */ /* 0x1c0fe2000000403b */
[----:B------:R-:W-:-:S04]  /*b4b0*/  FFMA.RP R58, R59, R58, R59 ;  /* 0x0000003a3b3a7223 */ /* 0x000fc8000000803b */
[C---:B------:R-:W-:Y:S02]  /*b4c0*/  LOP3.LUT R59, R60.reuse, 0x7fffff, RZ, 0xc0, !PT ;  /* 0x007fffff3c3b7812 */ /* 0x040fe400078ec0ff */
[----:B------:R-:W-:Y:S02]  /*b4d0*/  FSETP.NEU.FTZ.AND P0, PT, R60, R58, PT ;  /* 0x0000003a3c00720b */ /* 0x000fe40003f1d000 */
[----:B------:R-:W-:Y:S02]  /*b4e0*/  LOP3.LUT R59, R59, 0x800000, RZ, 0xfc, !PT ;  /* 0x008000003b3b7812 */ /* 0x000fe400078efcff */
[----:B------:R-:W-:Y:S02]  /*b4f0*/  SEL R58, RZ, 0xffffffff, !P0 ;  /* 0xffffffffff3a7807 */ /* 0x000fe40004000000 */
[----:B------:R-:W-:Y:S02]  /*b500*/  LOP3.LUT R55, R55, R59, RZ, 0xc0, !PT ;  /* 0x0000003b37377212 */ /* 0x000fe400078ec0ff */
[----:B------:R-:W-:Y:S01]  /*b510*/  SHF.R.U32.HI R54, RZ, R54, R59 ;  /* 0x00000036ff367219 */ /* 0x000fe2000001163b */
[----:B------:R-:W-:Y:S01]  /*b520*/  IMAD.MOV R58, RZ, RZ, -R58 ;  /* 0x000000ffff3a7224 */ /* 0x000fe200078e0a3a */
[----:B------:R-:W-:-:S04]  /*b530*/  SHF.R.U32.HI R55, RZ, R32, R55 ;  /* 0x00000020ff377219 */ /* 0x000fc80000011637 */
[----:B------:R-:W-:Y:S02]  /*b540*/  LOP3.LUT P1, RZ, R58, R32, R59, 0xf8, !PT ;  /* 0x000000203aff7212 */ /* 0x000fe4000782f83b */
[C---:B------:R-:W-:Y:S02]  /*b550*/  LOP3.LUT P2, RZ, R55.reuse, 0x1, RZ, 0xc0, !PT ;  /* 0x0000000137ff7812 */ /* 0x040fe4000784c0ff */
[----:B------:R-:W-:-:S04]  /*b560*/  LOP3.LUT P0, RZ, R55, 0x2, RZ, 0xc0, !PT ;  /* 0x0000000237ff7812 */ /* 0x000fc8000780c0ff */
[----:B------:R-:W-:-:S04]  /*b570*/  PLOP3.LUT P0, PT, P2, P1, P0, 0xe0, 0x0 ;  /* 0x000000000000781c */ /* 0x000fc80001703c00 */
[----:B------:R-:W-:Y:S02]  /*b580*/  SEL R32, RZ, 0x1, !P0 ;  /* 0x00000001ff207807 */ /* 0x000fe40004000000 */
[----:B------:R-:W-:-:S03]  /*b590*/  LOP3.LUT P0, RZ, R57, 0x7fffff, RZ, 0xc0, !PT ;  /* 0x007fffff39ff7812 */ /* 0x000fc6000780c0ff */
[----:B------:R-:W-:-:S05]  /*b5a0*/  IMAD.MOV R32, RZ, RZ, -R32 ;  /* 0x000000ffff207224 */ /* 0x000fca00078e0a20 */
[----:B------:R-:W-:-:S13]  /*b5b0*/  ISETP.GE.AND P1, PT, R32, RZ, PT ;  /* 0x000000ff2000720c */ /* 0x000fda0003f26270 */
[----:B------:R-:W-:-:S04]  /*b5c0*/  @!P1 VIADD R54, R54, 0x1 ;  /* 0x0000000136369836 */ /* 0x000fc80000000000 */
[----:B------:R-:W-:-:S05]  /*b5d0*/  @!P0 IMAD.SHL.U32 R54, R54, 0x2, RZ ;  /* 0x0000000236368824 */ /* 0x000fca00078e00ff */
[----:B------:R-:W-:Y:S01]  /*b5e0*/  LOP3.LUT R55, R54, 0x80000000, R57, 0xf8, !PT ;  /* 0x8000000036377812 */ /* 0x000fe200078ef839 */
[----:B------:R-:W-:Y:S05]  /*b5f0*/  BRA `(.L_x_290) ;  /* 0x0000000000047947 */ /* 0x000fea0003800000 */
.L_x_291:
[----:B------:R1:W2:Y:S02]  /*b600*/  MUFU.RCP R55, R57 ;  /* 0x0000003900377308 */ /* 0x0002a40000001000 */
.L_x_290:
[----:B------:R-:W-:Y:S05]  /*b610*/  BSYNC.RECONVERGENT B0 ;  /* 0x0000000000007941 */ /* 0x000fea0003800200 */
.L_x_288:
[----:B-1----:R-:W-:Y:S01]  /*b620*/  HFMA2 R57, -RZ, RZ, 0, 0 ;  /* 0x00000000ff397431 */ /* 0x002fe200000001ff */
[----:B--2---:R-:W-:-:S03]  /*b630*/  MOV R32, R55 ;  /* 0x0000003700207202 */ /* 0x004fc60000000f00 */
[----:B------:R-:W-:Y:S05]  /*b640*/  RET.REL.NODEC R56 `(_ZN7cutlass13device_kernelINS_4gemm6kernel13GemmUniversalIN4cute5tupleIJiiiiEEENS1_10collective13CollectiveMmaINS1_35MainloopSm100TmaUmmaWarpSpecializedILi8ELi2ELi4ENS5_IJNS4_1CILi2EEENSA_ILi1EEESC_EEEEENS5_IJNSA_ILi256EEENSA_ILi128EEENSA_ILi64EEEEEENS_10bfloat16_tENS5_IJlSC_lEEESJ_SK_NS4_8TiledMMAINS4_8MMA_AtomIJNS4_26SM100_MMA_F16BF16_2x1SM_SSISJ_SJ_fLi256ELi128ELNS4_4UMMA5MajorE0ELSP_0ELNSO_7ScaleInE0ELSQ_0EEEEEENS4_6LayoutINS5_IJSC_SC_SC_EEENS5_IJNSA_ILi0EEESV_SV_EEEEENS5_IJNS4_10UnderscoreESY_SY_EEEEENS4_18SM100_TMA_2SM_LOADENS4_14ComposedLayoutINS4_7SwizzleILi3ELi4ELi3EEENS4_18smem_ptr_flag_bitsILi16EEENST_INS5_IJNSA_ILi8EEESH_EEENS5_IJSH_SC_EEEEEEEvNS4_8identityES11_S1B_vS1C_EENS_8epilogue10collective18CollectiveEpilogueINS1E_23Sm100TmaWarpSpecializedILi4ELi2ELi32ELb1ELb0EEEJNS5_IJSG_SG_SH_EEENS5_IJNST_ISG_SC_EENST_INSA_ILi32EEESC_EEEEESJ_SK_SJ_SK_NS1E_6fusion15FusionCallbacksIS1I_NS1O_13LinCombEltActINS1E_6thread7SigmoidESJ_fSJ_fLNS_15FloatRoundStyleE2EEES1J_S1N_JEEENS4_5SM1004TMEM4LOAD26SM100_TMEM_LOAD_32dp32b32xENS4_13SM90_TMA_LOADENS12_INS13_ILi2ELi4ELi3EEES16_NST_INS5_IJS17_S1L_EEENS5_IJS1L_SC_EEEEEEENS4_39AutoVectorizingCopyWithAssumedAlignmentILi128EEENS4_14SM90_TMA_STOREES25_S27_S27_EEEvvEEEEvNT_6ParamsE) ;  /* 0xffffff48386c7950 */ /* 0x000fea0003c3ffff */
.L_x_292:
[----:B------:R-:W-:-:S00]  /*b650*/  BRA `(.L_x_292) ;  /* 0xfffffffc00fc7947 */ /* 0x000fc0000383ffff */
[----:B------:R-:W-:-:S00]  /*b660*/  NOP ;  /* 0x0000000000007918 */ /* 0x000fc00000000000 */
        /* <DEDUP_REMOVED lines=9> */
.L_x_293:


//--------------------- .nv.global.init           --------------------------
	.section	.nv.global.init,"aw",@progbits
.nv.global.init:
	.type		$str$27,@object
	.size		$str$27,($str$28 - $str$27)
$str$27:
        /*0000*/ 	.byte	0x28, 0x61, 0x64, 0x64, 0x72, 0x65, 0x73, 0x73, 0x20, 0x26, 0x20, 0x6d, 0x61, 0x73, 0x6b, 0x29
        /*0010*/ 	.byte	0x20, 0x3d, 0x3d, 0x20, 0x30, 0x00
	.type		$str$28,@object
	.size		$str$28,($str$26 - $str$28)
$str$28:
        /*0016*/ 	.byte	0x2f, 0x74, 0x6d, 0x70, 0x2f, 0x63, 0x75, 0x74, 0x6c, 0x61, 0x73, 0x73, 0x5f, 0x73, 0x77, 0x65
        /*0026*/ 	.byte	0x65, 0x70, 0x5f, 0x73, 0x72, 0x63, 0x2f, 0x69, 0x6e, 0x63, 0x6c, 0x75, 0x64, 0x65, 0x2f, 0x63
        /*0036*/ 	.byte	0x75, 0x74, 0x65, 0x2f, 0x70, 0x6f, 0x69, 0x6e, 0x74, 0x65, 0x72, 0x5f, 0x66, 0x6c, 0x61, 0x67
        /*0046*/ 	.byte	0x67, 0x65, 0x64, 0x2e, 0x68, 0x70, 0x70, 0x00
	.type		$str$26,@object
	.size		$str$26,($str$25 - $str$26)
$str$26:
        /*004e*/ 	.byte	0x2f, 0x74, 0x6d, 0x70, 0x2f, 0x63, 0x75, 0x74, 0x6c, 0x61, 0x73, 0x73, 0x5f, 0x73, 0x77, 0x65
        /*005e*/ 	.byte	0x65, 0x70, 0x5f, 0x73, 0x72, 0x63, 0x2f, 0x69, 0x6e, 0x63, 0x6c, 0x75, 0x64, 0x65, 0x2f, 0x63
        /*006e*/ 	.byte	0x75, 0x74, 0x65, 0x2f, 0x61, 0x74, 0x6f, 0x6d, 0x2f, 0x63, 0x6f, 0x70, 0x79, 0x5f, 0x74, 0x72
        /*007e*/ 	.byte	0x61, 0x69, 0x74, 0x73, 0x5f, 0x73, 0x6d, 0x31, 0x30, 0x30, 0x2e, 0x68, 0x70, 0x70, 0x00
	.type		$str$25,@object
	.size		$str$25,(__unnamed_1 - $str$25)
$str$25:
        /*008d*/ 	.byte	0x28, 0x28, 0x75, 0x69, 0x6e, 0x74, 0x33, 0x32, 0x5f, 0x74, 0x28, 0x74, 0x68, 0x72, 0x65, 0x61
        /*009d*/ 	.byte	0x64, 0x49, 0x64, 0x78, 0x2e, 0x78, 0x29, 0x20, 0x2f, 0x20, 0x33, 0x32, 0x29, 0x20, 0x25, 0x20
        /*00ad*/ 	.byte	0x34, 0x29, 0x20, 0x3d, 0x3d, 0x20, 0x28, 0x28, 0x28, 0x74, 0x6d, 0x65, 0x6d, 0x5f, 0x61, 0x64
        /*00bd*/ 	.byte	0x64, 0x72, 0x20, 0x3e, 0x3e, 0x20, 0x31, 0x36, 0x29, 0x20, 0x2f, 0x20, 0x33, 0x32, 0x29, 0x20
        /*00cd*/ 	.byte	0x25, 0x20, 0x34, 0x29, 0x00
	.type		__unnamed_1,@object
	.size		__unnamed_1,(__unnamed_2 - __unnamed_1)
__unnamed_1:
        /*00d2*/ 	.byte	0x61, 0x75, 0x74, 0x6f, 0x20, 0x63, 0x75, 0x74, 0x65, 0x3a, 0x3a, 0x61, 0x73, 0x5f, 0x70, 0x6f
        /* <DEDUP_REMOVED lines=24> */
        /*0262*/ 	.byte	0x34, 0x30, 0x39, 0x36, 0x3e, 0x3e, 0x3e, 0x3e, 0x5d, 0x00
	.type		__unnamed_2,@object
	.size		__unnamed_2,(.L_2 - __unnamed_2)
__unnamed_2:
        /* <DEDUP_REMOVED lines=42> */
        /*050c*/ 	.byte	0x3e, 0x3e, 0x5d, 0x00
.L_2:


//--------------------- .nv.shared._ZN7cutlass13device_kernelINS_4gemm6kernel13GemmUniversalIN4cute5tupleIJiiiiEEENS1_10collective13CollectiveMmaINS1_35MainloopSm100TmaUmmaWarpSpecializedILi8ELi2ELi4ENS5_IJNS4_1CILi2EEENSA_ILi1EEESC_EEEEENS5_IJNSA_ILi256EEENSA_ILi128EEENSA_ILi64EEEEEENS_10bfloat16_tENS5_IJlSC_lEEESJ_SK_NS4_8TiledMMAINS4_8MMA_AtomIJNS4_26SM100_MMA_F16BF16_2x1SM_SSISJ_SJ_fLi256ELi128ELNS4_4UMMA5MajorE0ELSP_0ELNSO_7ScaleInE0ELSQ_0EEEEEENS4_6LayoutINS5_IJSC_SC_SC_EEENS5_IJNSA_ILi0EEESV_SV_EEEEENS5_IJNS4_10UnderscoreESY_SY_EEEEENS4_18SM100_TMA_2SM_LOADENS4_14ComposedLayoutINS4_7SwizzleILi3ELi4ELi3EEENS4_18smem_ptr_flag_bitsILi16EEENST_INS5_IJNSA_ILi8EEESH_EEENS5_IJSH_SC_EEEEEEEvNS4_8identityES11_S1B_vS1C_EENS_8epilogue10collective18CollectiveEpilogueINS1E_23Sm100TmaWarpSpecializedILi4ELi2ELi32ELb1ELb0EEEJNS5_IJSG_SG_SH_EEENS5_IJNST_ISG_SC_EENST_INSA_ILi32EEESC_EEEEESJ_SK_SJ_SK_NS1E_6fusion15FusionCallbacksIS1I_NS1O_13LinCombEltActINS1E_6thread7SigmoidESJ_fSJ_fLNS_15FloatRoundStyleE2EEES1J_S1N_JEEENS4_5SM1004TMEM4LOAD26SM100_TMEM_LOAD_32dp32b32xENS4_13SM90_TMA_LOADENS12_INS13_ILi2ELi4ELi3EEES16_NST_INS5_IJS17_S1L_EEENS5_IJS1L_SC_EEEEEEENS4_39AutoVectorizingCopyWithAssumedAlignmentILi128EEENS4_14SM90_TMA_STOREES25_S27_S27_EEEvvEEEEvNT_6ParamsE --------------------------
	.section	.nv.shared._ZN7cutlass13device_kernelINS_4gemm6kernel13GemmUniversalIN4cute5tupleIJiiiiEEENS1_10collective13CollectiveMmaINS1_35MainloopSm100TmaUmmaWarpSpecializedILi8ELi2ELi4ENS5_IJNS4_1CILi2EEENSA_ILi1EEESC_EEEEENS5_IJNSA_ILi256EEENSA_ILi128EEENSA_ILi64EEEEEENS_10bfloat16_tENS5_IJlSC_lEEESJ_SK_NS4_8TiledMMAINS4_8MMA_AtomIJNS4_26SM100_MMA_F16BF16_2x1SM_SSISJ_SJ_fLi256ELi128ELNS4_4UMMA5MajorE0ELSP_0ELNSO_7ScaleInE0ELSQ_0EEEEEENS4_6LayoutINS5_IJSC_SC_SC_EEENS5_IJNSA_ILi0EEESV_SV_EEEEENS5_IJNS4_10UnderscoreESY_SY_EEEEENS4_18SM100_TMA_2SM_LOADENS4_14ComposedLayoutINS4_7SwizzleILi3ELi4ELi3EEENS4_18smem_ptr_flag_bitsILi16EEENST_INS5_IJNSA_ILi8EEESH_EEENS5_IJSH_SC_EEEEEEEvNS4_8identityES11_S1B_vS1C_EENS_8epilogue10collective18CollectiveEpilogueINS1E_23Sm100TmaWarpSpecializedILi4ELi2ELi32ELb1ELb0EEEJNS5_IJSG_SG_SH_EEENS5_IJNST_ISG_SC_EENST_INSA_ILi32EEESC_EEEEESJ_SK_SJ_SK_NS1E_6fusion15FusionCallbacksIS1I_NS1O_13LinCombEltActINS1E_6thread7SigmoidESJ_fSJ_fLNS_15FloatRoundStyleE2EEES1J_S1N_JEEENS4_5SM1004TMEM4LOAD26SM100_TMEM_LOAD_32dp32b32xENS4_13SM90_TMA_LOADENS12_INS13_ILi2ELi4ELi3EEES16_NST_INS5_IJS17_S1L_EEENS5_IJS1L_SC_EEEEEEENS4_39AutoVectorizingCopyWithAssumedAlignmentILi128EEENS4_14SM90_TMA_STOREES25_S27_S27_EEEvvEEEEvNT_6ParamsE,"aw",@nobits
	.sectionflags	@""
	.align	16
	.zero		1024


//--------------------- .nv.shared.reserved.0     --------------------------
	.section	.nv.shared.reserved.0,"aw",@nobits
	.weak		__nv_reservedSMEM_offset_0_alias
	.size		__nv_reservedSMEM_offset_0_alias, 0, 64
	.other		__nv_reservedSMEM_offset_0_alias,@"STO_CUDA_RESERVED_SHARED STV_DEFAULT"
__nv_reservedSMEM_offset_0_alias:
	.zero		0
.nv.shared.reserved.0:
	.zero		64
	.weak		__nv_reservedSMEM_tcgen05_partition
	.type		__nv_reservedSMEM_tcgen05_partition,@object
	.size		__nv_reservedSMEM_tcgen05_partition,(.L_0 - __nv_reservedSMEM_tcgen05_partition)
__nv_reservedSMEM_tcgen05_partition:
	.zero		32
.L_0:


//--------------------- .nv.global                --------------------------
	.section	.nv.global,"aw",@nobits
.nv.global:
	.type		_ZN39_INTERNAL_a24b9d6d_4_k_cu_05d1fe0d_27694cute1_E,@object
	.size		_ZN39_INTERNAL_a24b9d6d_4_k_cu_05d1fe0d_27694cute1_E,(_ZN39_INTERNAL_a24b9d6d_4_k_cu_05d1fe0d_27694cuda3std3__45__cpo6cbeginE - _ZN39_INTERNAL_a24b9d6d_4_k_cu_05d1fe0d_27694cute1_E)
_ZN39_INTERNAL_a24b9d6d_4_k_cu_05d1fe0d_27694cute1_E:
	.zero		1
	.type		_ZN39_INTERNAL_a24b9d6d_4_k_cu_05d1fe0d_27694cuda3std3__45__cpo6cbeginE,@object
	.size		_ZN39_INTERNAL_a24b9d6d_4_k_cu_05d1fe0d_27694cuda3std3__45__cpo6cbeginE,(_ZN39_INTERNAL_a24b9d6d_4_k_cu_05d1fe0d_27694cuda3std3__48in_placeE - _ZN39_INTERNAL_a24b9d6d_4_k_cu_05d1fe0d_27694cuda3std3__45__cpo6cbeginE)
_ZN39_INTERNAL_a24b9d6d_4_k_cu_05d1fe0d_27694cuda3std3__45__cpo6cbeginE:
	.zero		1
	.type		_ZN39_INTERNAL_a24b9d6d_4_k_cu_05d1fe0d_27694cuda3std3__48in_placeE,@object
	.size		_ZN39_INTERNAL_a24b9d6d_4_k_cu_05d1fe0d_27694cuda3std3__48in_placeE,(_ZN39_INTERNAL_a24b9d6d_4_k_cu_05d1fe0d_27694cuda3std6ranges3__45__cpo9iter_moveE - _ZN39_INTERNAL_a24b9d6d_4_k_cu_05d1fe0d_27694cuda3std3__48in_placeE)
_ZN39_INTERNAL_a24b9d6d_4_k_cu_05d1fe0d_27694cuda3std3__48in_placeE:
	.zero		1
	.type		_ZN39_INTERNAL_a24b9d6d_4_k_cu_05d1fe0d_27694cuda3std6ranges3__45__cpo9iter_moveE,@object
	.size		_ZN39_INTERNAL_a24b9d6d_4_k_cu_05d1fe0d_27694cuda3std6ranges3__45__cpo9iter_moveE,(_ZN39_INTERNAL_a24b9d6d_4_k_cu_05d1fe0d_27694cuda3std3__45__cpo5beginE - _ZN39_INTERNAL_a24b9d6d_4_k_cu_05d1fe0d_27694cuda3std6ranges3__45__cpo9iter_moveE)
_ZN39_INTERNAL_a24b9d6d_4_k_cu_05d1fe0d_27694cuda3std6ranges3__45__cpo9iter_moveE:
	.zero		1
	.type		_ZN39_INTERNAL_a24b9d6d_4_k_cu_05d1fe0d_27694cuda3std3__45__cpo5beginE,@object
	.size		_ZN39_INTERNAL_a24b9d6d_4_k_cu_05d1fe0d_27694cuda3std3__45__cpo5beginE,(_ZN39_INTERNAL_a24b9d6d_4_k_cu_05d1fe0d_27694cuda3std3__441_GLOBAL__N__a24b9d6d_4_k_cu_05d1fe0d_27696ignoreE - _ZN39_INTERNAL_a24b9d6d_4_k_cu_05d1fe0d_27694cuda3std3__45__cpo5beginE)
_ZN39_INTERNAL_a24b9d6d_4_k_cu_05d1fe0d_27694cuda3std3__45__cpo5beginE:
	.zero		1
	.type		_ZN39_INTERNAL_a24b9d6d_4_k_cu_05d1fe0d_27694cuda3std3__441_GLOBAL__N__a24b9d6d_4_k_cu_05d1fe0d_27696ignoreE,@object
	.size		_ZN39_INTERNAL_a24b9d6d_4_k_cu_05d1fe0d_27694cuda3std3__441_GLOBAL__N__a24b9d6d_4_k_cu_05d1fe0d_27696ignoreE,(_ZN39_INTERNAL_a24b9d6d_4_k_cu_05d1fe0d_27694cute7productE - _ZN39_INTERNAL_a24b9d6d_4_k_cu_05d1fe0d_27694cuda3std3__441_GLOBAL__N__a24b9d6d_4_k_cu_05d1fe0d_27696ignoreE)
_ZN39_INTERNAL_a24b9d6d_4_k_cu_05d1fe0d_27694cuda3std3__441_GLOBAL__N__a24b9d6d_4_k_cu_05d1fe0d_27696ignoreE:
	.zero		1
	.type		_ZN39_INTERNAL_a24b9d6d_4_k_cu_05d1fe0d_27694cute7productE,@object
	.size		_ZN39_INTERNAL_a24b9d6d_4_k_cu_05d1fe0d_27694cute7productE,(_ZN39_INTERNAL_a24b9d6d_4_k_cu_05d1fe0d_27694cuda3std3__45__cpo3endE - _ZN39_INTERNAL_a24b9d6d_4_k_cu_05d1fe0d_27694cute7productE)
_ZN39_INTERNAL_a24b9d6d_4_k_cu_05d1fe0d_27694cute7productE:
	.zero		1
	.type		_ZN39_INTERNAL_a24b9d6d_4_k_cu_05d1fe0d_27694cuda3std3__45__cpo3endE,@object
	.size		_ZN39_INTERNAL_a24b9d6d_4_k_cu_05d1fe0d_27694cuda3std3__45__cpo3endE,(_ZN39_INTERNAL_a24b9d6d_4_k_cu_05d1fe0d_27694cuda3std3__419piecewise_constructE - _ZN39_INTERNAL_a24b9d6d_4_k_cu_05d1fe0d_27694cuda3std3__45__cpo3endE)
_ZN39_INTERNAL_a24b9d6d_4_k_cu_05d1fe0d_27694cuda3std3__45__cpo3endE:
	.zero		1
	.type		_ZN39_INTERNAL_a24b9d6d_4_k_cu_05d1fe0d_27694cuda3std3__419piecewise_constructE,@object
	.size		_ZN39_INTERNAL_a24b9d6d_4_k_cu_05d1fe0d_27694cuda3std3__419piecewise_constructE,(_ZN39_INTERNAL_a24b9d6d_4_k_cu_05d1fe0d_27694cuda3std3__45__cpo4cendE - _ZN39_INTERNAL_a24b9d6d_4_k_cu_05d1fe0d_27694cuda3std3__419piecewise_constructE)
_ZN39_INTERNAL_a24b9d6d_4_k_cu_05d1fe0d_27694cuda3std3__419piecewise_constructE:
	.zero		1
	.type		_ZN39_INTERNAL_a24b9d6d_4_k_cu_05d1fe0d_27694cuda3std3__45__cpo4cendE,@object
	.size		_ZN39_INTERNAL_a24b9d6d_4_k_cu_05d1fe0d_27694cuda3std3__45__cpo4cendE,(_ZN39_INTERNAL_a24b9d6d_4_k_cu_05d1fe0d_27694cuda3std6ranges3__45__cpo4swapE - _ZN39_INTERNAL_a24b9d6d_4_k_cu_05d1fe0d_27694cuda3std3__45__cpo4cendE)
_ZN39_INTERNAL_a24b9d6d_4_k_cu_05d1fe0d_27694cuda3std3__45__cpo4cendE:
	.zero		1
	.type		_ZN39_INTERNAL_a24b9d6d_4_k_cu_05d1fe0d_27694cuda3std6ranges3__45__cpo4swapE,@object
	.size		_ZN39_INTERNAL_a24b9d6d_4_k_cu_05d1fe0d_27694cuda3std6ranges3__45__cpo4swapE,(.L_10 - _ZN39_INTERNAL_a24b9d6d_4_k_cu_05d1fe0d_27694cuda3std6ranges3__45__cpo4swapE)
_ZN39_INTERNAL_a24b9d6d_4_k_cu_05d1fe0d_27694cuda3std6ranges3__45__cpo4swapE:
	.zero		1
.L_10:


//--------------------- .nv.constant0._ZN7cutlass13device_kernelINS_4gemm6kernel13GemmUniversalIN4cute5tupleIJiiiiEEENS1_10collective13CollectiveMmaINS1_35MainloopSm100TmaUmmaWarpSpecializedILi8ELi2ELi4ENS5_IJNS4_1CILi2EEENSA_ILi1EEESC_EEEEENS5_IJNSA_ILi256EEENSA_ILi128EEENSA_ILi64EEEEEENS_10bfloat16_tENS5_IJlSC_lEEESJ_SK_NS4_8TiledMMAINS4_8MMA_AtomIJNS4_26SM100_MMA_F16BF16_2x1SM_SSISJ_SJ_fLi256ELi128ELNS4_4UMMA5MajorE0ELSP_0ELNSO_7ScaleInE0ELSQ_0EEEEEENS4_6LayoutINS5_IJSC_SC_SC_EEENS5_IJNSA_ILi0EEESV_SV_EEEEENS5_IJNS4_10UnderscoreESY_SY_EEEEENS4_18SM100_TMA_2SM_LOADENS4_14ComposedLayoutINS4_7SwizzleILi3ELi4ELi3EEENS4_18smem_ptr_flag_bitsILi16EEENST_INS5_IJNSA_ILi8EEESH_EEENS5_IJSH_SC_EEEEEEEvNS4_8identityES11_S1B_vS1C_EENS_8epilogue10collective18CollectiveEpilogueINS1E_23Sm100TmaWarpSpecializedILi4ELi2ELi32ELb1ELb0EEEJNS5_IJSG_SG_SH_EEENS5_IJNST_ISG_SC_EENST_INSA_ILi32EEESC_EEEEESJ_SK_SJ_SK_NS1E_6fusion15FusionCallbacksIS1I_NS1O_13LinCombEltActINS1E_6thread7SigmoidESJ_fSJ_fLNS_15FloatRoundStyleE2EEES1J_S1N_JEEENS4_5SM1004TMEM4LOAD26SM100_TMEM_LOAD_32dp32b32xENS4_13SM90_TMA_LOADENS12_INS13_ILi2ELi4ELi3EEES16_NST_INS5_IJS17_S1L_EEENS5_IJS1L_SC_EEEEEEENS4_39AutoVectorizingCopyWithAssumedAlignmentILi128EEENS4_14SM90_TMA_STOREES25_S27_S27_EEEvvEEEEvNT_6ParamsE --------------------------
	.section	.nv.constant0._ZN7cutlass13device_kernelINS_4gemm6kernel13GemmUniversalIN4cute5tupleIJiiiiEEENS1_10collective13CollectiveMmaINS1_35MainloopSm100TmaUmmaWarpSpecializedILi8ELi2ELi4ENS5_IJNS4_1CILi2EEENSA_ILi1EEESC_EEEEENS5_IJNSA_ILi256EEENSA_ILi128EEENSA_ILi64EEEEEENS_10bfloat16_tENS5_IJlSC_lEEESJ_SK_NS4_8TiledMMAINS4_8MMA_AtomIJNS4_26SM100_MMA_F16BF16_2x1SM_SSISJ_SJ_fLi256ELi128ELNS4_4UMMA5MajorE0ELSP_0ELNSO_7ScaleInE0ELSQ_0EEEEEENS4_6LayoutINS5_IJSC_SC_SC_EEENS5_IJNSA_ILi0EEESV_SV_EEEEENS5_IJNS4_10UnderscoreESY_SY_EEEEENS4_18SM100_TMA_2SM_LOADENS4_14ComposedLayoutINS4_7SwizzleILi3ELi4ELi3EEENS4_18smem_ptr_flag_bitsILi16EEENST_INS5_IJNSA_ILi8EEESH_EEENS5_IJSH_SC_EEEEEEEvNS4_8identityES11_S1B_vS1C_EENS_8epilogue10collective18CollectiveEpilogueINS1E_23Sm100TmaWarpSpecializedILi4ELi2ELi32ELb1ELb0EEEJNS5_IJSG_SG_SH_EEENS5_IJNST_ISG_SC_EENST_INSA_ILi32EEESC_EEEEESJ_SK_SJ_SK_NS1E_6fusion15FusionCallbacksIS1I_NS1O_13LinCombEltActINS1E_6thread7SigmoidESJ_fSJ_fLNS_15FloatRoundStyleE2EEES1J_S1N_JEEENS4_5SM1004TMEM4LOAD26SM100_TMEM_LOAD_32dp32b32xENS4_13SM90_TMA_LOADENS12_INS13_ILi2ELi4ELi3EEES16_NST_INS5_IJS17_S1L_EEENS5_IJS1L_SC_EEEEEEENS4_39AutoVectorizingCopyWithAssumedAlignmentILi128EEENS4_14SM90_TMA_STOREES25_S27_S27_EEEvvEEEEvNT_6ParamsE,"a",@progbits
	.sectionflags	@""
	.align	4
.nv.constant0._ZN7cutlass13device_kernelINS_4gemm6kernel13GemmUniversalIN4cute5tupleIJiiiiEEENS1_10collective13CollectiveMmaINS1_35MainloopSm100TmaUmmaWarpSpecializedILi8ELi2ELi4ENS5_IJNS4_1CILi2EEENSA_ILi1EEESC_EEEEENS5_IJNSA_ILi256EEENSA_ILi128EEENSA_ILi64EEEEEENS_10bfloat16_tENS5_IJlSC_lEEESJ_SK_NS4_8TiledMMAINS4_8MMA_AtomIJNS4_26SM100_MMA_F16BF16_2x1SM_SSISJ_SJ_fLi256ELi128ELNS4_4UMMA5MajorE0ELSP_0ELNSO_7ScaleInE0ELSQ_0EEEEEENS4_6LayoutINS5_IJSC_SC_SC_EEENS5_IJNSA_ILi0EEESV_SV_EEEEENS5_IJNS4_10UnderscoreESY_SY_EEEEENS4_18SM100_TMA_2SM_LOADENS4_14ComposedLayoutINS4_7SwizzleILi3ELi4ELi3EEENS4_18smem_ptr_flag_bitsILi16EEENST_INS5_IJNSA_ILi8EEESH_EEENS5_IJSH_SC_EEEEEEEvNS4_8identityES11_S1B_vS1C_EENS_8epilogue10collective18CollectiveEpilogueINS1E_23Sm100TmaWarpSpecializedILi4ELi2ELi32ELb1ELb0EEEJNS5_IJSG_SG_SH_EEENS5_IJNST_ISG_SC_EENST_INSA_ILi32EEESC_EEEEESJ_SK_SJ_SK_NS1E_6fusion15FusionCallbacksIS1I_NS1O_13LinCombEltActINS1E_6thread7SigmoidESJ_fSJ_fLNS_15FloatRoundStyleE2EEES1J_S1N_JEEENS4_5SM1004TMEM4LOAD26SM100_TMEM_LOAD_32dp32b32xENS4_13SM90_TMA_LOADENS12_INS13_ILi2ELi4ELi3EEES16_NST_INS5_IJS17_S1L_EEENS5_IJS1L_SC_EEEEEEENS4_39AutoVectorizingCopyWithAssumedAlignmentILi128EEENS4_14SM90_TMA_STOREES25_S27_S27_EEEvvEEEEvNT_6ParamsE:
	.zero		2944


//--------------------- SYMBOLS --------------------------

	.type		.nv.reservedSmem.offset0,@object
	.size		.nv.reservedSmem.offset0,0x4
	.type		.nv.reservedSmem.cap,@object
	.size		.nv.reservedSmem.cap,0x4
	.type		__assertfail,@function
